	.headerflags	@"EF_CUDA_TEXMODE_UNIFIED EF_CUDA_64BIT_ADDRESS EF_CUDA_SM86 EF_CUDA_VIRTUAL_SM(EF_CUDA_SM86)"
	.elftype	@"ET_EXEC"


//--------------------- .nv.info                  --------------------------
	.section	.nv.info,"",@"SHT_CUDA_INFO"
	.align	4


	//----- nvinfo : EIATTR_REGCOUNT
	.align		4
        /*0000*/ 	.byte	0x04, 0x2f
        /*0002*/ 	.short	(.L_5 - .L_4)
	.align		4
.L_4:
        /*0004*/ 	.word	index@(triton_poi_fused_stack_6)
        /*0008*/ 	.word	0x0000003c


	//----- nvinfo : EIATTR_MIN_STACK_SIZE
	.align		4
.L_5:
        /*000c*/ 	.byte	0x04, 0x12
        /*000e*/ 	.short	(.L_7 - .L_6)
	.align		4
.L_6:
        /*0010*/ 	.word	index@($triton_poi_fused_stack_6$__internal_trig_reduction_slowpathd)
        /*0014*/ 	.word	0x00000000


	//----- nvinfo : EIATTR_FRAME_SIZE
	.align		4
.L_7:
        /*0018*/ 	.byte	0x04, 0x11
        /*001a*/ 	.short	(.L_9 - .L_8)
	.align		4
.L_8:
        /*001c*/ 	.word	index@($triton_poi_fused_stack_6$__internal_trig_reduction_slowpathd)
        /*0020*/ 	.word	0x00000000


	//----- nvinfo : EIATTR_MIN_STACK_SIZE
	.align		4
.L_9:
        /*0024*/ 	.byte	0x04, 0x12
        /*0026*/ 	.short	(.L_11 - .L_10)
	.align		4
.L_10:
        /*0028*/ 	.word	index@($triton_poi_fused_stack_6$__internal_accurate_pow)
        /*002c*/ 	.word	0x00000000


	//----- nvinfo : EIATTR_FRAME_SIZE
	.align		4
.L_11:
        /*0030*/ 	.byte	0x04, 0x11
        /*0032*/ 	.short	(.L_13 - .L_12)
	.align		4
.L_12:
        /*0034*/ 	.word	index@($triton_poi_fused_stack_6$__internal_accurate_pow)
        /*0038*/ 	.word	0x00000000


	//----- nvinfo : EIATTR_MIN_STACK_SIZE
	.align		4
.L_13:
        /*003c*/ 	.byte	0x04, 0x12
        /*003e*/ 	.short	(.L_15 - .L_14)
	.align		4
.L_14:
        /*0040*/ 	.word	index@($__internal_0_$__cuda_sm20_div_rn_f64_full)
        /*0044*/ 	.word	0x00000000


	//----- nvinfo : EIATTR_FRAME_SIZE
	.align		4
.L_15:
        /*0048*/ 	.byte	0x04, 0x11
        /*004a*/ 	.short	(.L_17 - .L_16)
	.align		4
.L_16:
        /*004c*/ 	.word	index@($__internal_0_$__cuda_sm20_div_rn_f64_full)
        /*0050*/ 	.word	0x00000000


	//----- nvinfo : EIATTR_MIN_STACK_SIZE
	.align		4
.L_17:
        /*0054*/ 	.byte	0x04, 0x12
        /*0056*/ 	.short	(.L_19 - .L_18)
	.align		4
.L_18:
        /*0058*/ 	.word	index@(triton_poi_fused_stack_6)
        /*005c*/ 	.word	0x00000030


	//----- nvinfo : EIATTR_FRAME_SIZE
	.align		4
.L_19:
        /*0060*/ 	.byte	0x04, 0x11
        /*0062*/ 	.short	(.L_21 - .L_20)
	.align		4
.L_20:
        /*0064*/ 	.word	index@(triton_poi_fused_stack_6)
        /*0068*/ 	.word	0x00000030


	//----- nvinfo : EIATTR_MIN_STACK_SIZE
	.align		4
.L_21:
        /*006c*/ 	.byte	0x04, 0x12
        /*006e*/ 	.short	(.L_23 - .L_22)
	.align		4
.L_22:
        /*0070*/ 	.word	index@(triton_poi_fused_stack_6)
        /*0074*/ 	.word	0x00000030
.L_23:


//--------------------- .nv.info.triton_poi_fused_stack_6 --------------------------
	.section	.nv.info.triton_poi_fused_stack_6,"",@"SHT_CUDA_INFO"
	.sectionflags	@""
	.align	4


	//----- nvinfo : EIATTR_CUDA_API_VERSION
	.align		4
        /*0000*/ 	.byte	0x04, 0x37
        /*0002*/ 	.short	(.L_25 - .L_24)
.L_24:
        /*0004*/ 	.word	0x0000007c


	//----- nvinfo : EIATTR_SW2861232_WAR
	.align		4
.L_25:
        /*0008*/ 	.byte	0x01, 0x35
	.zero		2


	//----- nvinfo : EIATTR_PARAM_CBANK
	.align		4
        /*000c*/ 	.byte	0x04, 0x0a
        /*000e*/ 	.short	(.L_27 - .L_26)
	.align		4
.L_26:
        /*0010*/ 	.word	index@(.nv.constant0.triton_poi_fused_stack_6)
        /*0014*/ 	.short	0x0160
        /*0016*/ 	.short	0x0028


	//----- nvinfo : EIATTR_CBANK_PARAM_SIZE
	.align		4
.L_27:
        /*0018*/ 	.byte	0x03, 0x19
        /*001a*/ 	.short	0x0028


	//----- nvinfo : EIATTR_KPARAM_INFO
	.align		4
        /*001c*/ 	.byte	0x04, 0x17
        /*001e*/ 	.short	(.L_29 - .L_28)
.L_28:
        /*0020*/ 	.word	0x00000000
        /*0024*/ 	.short	0x0004
        /*0026*/ 	.short	0x0020
        /*0028*/ 	.byte	0x00, 0xf4, 0x21, 0x00


	//----- nvinfo : EIATTR_KPARAM_INFO
	.align		4
.L_29:
        /*002c*/ 	.byte	0x04, 0x17
        /*002e*/ 	.short	(.L_31 - .L_30)
.L_30:
        /*0030*/ 	.word	0x00000000
        /*0034*/ 	.short	0x0003
        /*0036*/ 	.short	0x0018
        /*0038*/ 	.byte	0x00, 0xf0, 0x11, 0x00


	//----- nvinfo : EIATTR_KPARAM_INFO
	.align		4
.L_31:
        /*003c*/ 	.byte	0x04, 0x17
        /*003e*/ 	.short	(.L_33 - .L_32)
.L_32:
        /*0040*/ 	.word	0x00000000
        /*0044*/ 	.short	0x0002
        /*0046*/ 	.short	0x0010
        /*0048*/ 	.byte	0x00, 0xf4, 0x21, 0x00


	//----- nvinfo : EIATTR_KPARAM_INFO
	.align		4
.L_33:
        /*004c*/ 	.byte	0x04, 0x17
        /*004e*/ 	.short	(.L_35 - .L_34)
.L_34:
        /*0050*/ 	.word	0x00000000
        /*0054*/ 	.short	0x0001
        /*0056*/ 	.short	0x0008
        /*0058*/ 	.byte	0x00, 0xf4, 0x21, 0x00


	//----- nvinfo : EIATTR_KPARAM_INFO
	.align		4
.L_35:
        /*005c*/ 	.byte	0x04, 0x17
        /*005e*/ 	.short	(.L_37 - .L_36)
.L_36:
        /*0060*/ 	.word	0x00000000
        /*0064*/ 	.short	0x0000
        /*0066*/ 	.short	0x0000
        /*0068*/ 	.byte	0x00, 0xf4, 0x21, 0x00


	//----- nvinfo : EIATTR_MAXREG_COUNT
	.align		4
.L_37:
        /*006c*/ 	.byte	0x03, 0x1b
        /*006e*/ 	.short	0x00ff


	//----- nvinfo : EIATTR_EXIT_INSTR_OFFSETS
	.align		4
        /*0070*/ 	.byte	0x04, 0x1c
        /*0072*/ 	.short	(.L_39 - .L_38)


	//   ....[0]....
.L_38:
        /*0074*/ 	.word	0x000028f0


	//----- nvinfo : EIATTR_REQNTID
	.align		4
.L_39:
        /*0078*/ 	.byte	0x04, 0x10
        /*007a*/ 	.short	(.L_41 - .L_40)
.L_40:
        /*007c*/ 	.word	0x00000100
        /*0080*/ 	.word	0x00000001
        /*0084*/ 	.word	0x00000001


	//----- nvinfo : EIATTR_CRS_STACK_SIZE
	.align		4
.L_41:
        /*0088*/ 	.byte	0x04, 0x1e
        /*008a*/ 	.short	(.L_43 - .L_42)
.L_42:
        /*008c*/ 	.word	0x00000000
.L_43:


//--------------------- .nv.callgraph             --------------------------
	.section	.nv.callgraph,"",@"SHT_CUDA_CALLGRAPH"
	.align	4
	.sectionentsize	8
	.align		4
        /*0000*/ 	.word	0x00000000
	.align		4
        /*0004*/ 	.word	0xffffffff
	.align		4
        /*0008*/ 	.word	0x00000000
	.align		4
        /*000c*/ 	.word	0xfffffffe
	.align		4
        /*0010*/ 	.word	0x00000000
	.align		4
        /*0014*/ 	.word	0xfffffffd
	.align		4
        /*0018*/ 	.word	0x00000000
	.align		4
        /*001c*/ 	.word	0xfffffffc


//--------------------- .nv.rel.action            --------------------------
	.section	.nv.rel.action,"",@"SHT_CUDA_RELOCINFO"
	.align	8
	.sectionentsize	8
        /*0000*/ 	.byte	0x73, 0x00, 0x00, 0x00, 0x00, 0x00, 0x00, 0x00, 0x00, 0x00, 0x00, 0x11, 0x25, 0x00, 0x05, 0x36


//--------------------- .nv.constant4             --------------------------
	.section	.nv.constant4,"a",@progbits
	.align	8
	.align		8
.nv.constant4:
        /*0000*/ 	.dword	_$_str
	.align		8
        /*0008*/ 	.dword	_$_str_$_1
	.align		8
        /*0010*/ 	.dword	__cudart_i2opi_d
	.align		8
        /*0018*/ 	.dword	__cudart_sin_cos_coeffs


//--------------------- .nv.constant2.triton_poi_fused_stack_6 --------------------------
	.section	.nv.constant2.triton_poi_fused_stack_6,"a",@progbits
	.sectionflags	@""
	.align	4
.nv.constant2.triton_poi_fused_stack_6:
        /* <DEDUP_REMOVED lines=13> */


//--------------------- .nv.constant0.triton_poi_fused_stack_6 --------------------------
	.section	.nv.constant0.triton_poi_fused_stack_6,"a",@progbits
	.sectionflags	@""
	.align	4
.nv.constant0.triton_poi_fused_stack_6:
	.zero		392


//--------------------- .text.triton_poi_fused_stack_6 --------------------------
	.section	.text.triton_poi_fused_stack_6,"ax",@progbits
	.sectioninfo	@"SHI_REGISTERS=60"
	.align	128
        .global         triton_poi_fused_stack_6
        .type           triton_poi_fused_stack_6,@function
        .size           triton_poi_fused_stack_6,(.L_x_64 - triton_poi_fused_stack_6)
        .other          triton_poi_fused_stack_6,@"STO_CUDA_ENTRY STV_DEFAULT"
triton_poi_fused_stack_6:
.text.triton_poi_fused_stack_6:
[----:B------:R-:W-:Y:S02]  /*0000*/  IMAD.MOV.U32 R1, RZ, RZ, c[0x0][0x28] ;  /* 0x00000a00ff017624 */ /* 0x000fe400078e00ff */
[----:B------:R-:W0:Y:S01]  /*0010*/  S2R R0, SR_TID.X ;  /* 0x0000000000007919 */ /* 0x000e220000002100 */
[----:B------:R-:W-:Y:S01]  /*0020*/  IMAD.MOV.U32 R10, RZ, RZ, 0x4 ;  /* 0x00000004ff0a7424 */ /* 0x000fe200078e00ff */
[----:B------:R-:W-:Y:S01]  /*0030*/  CS2R R6, SRZ ;  /* 0x0000000000067805 */ /* 0x000fe2000001ff00 */
[----:B------:R-:W-:Y:S01]  /*0040*/  IMAD.MOV.U32 R15, RZ, RZ, RZ ;  /* 0x000000ffff0f7224 */ /* 0x000fe200078e00ff */
[----:B------:R-:W1:Y:S01]  /*0050*/  S2R R5, SR_CTAID.X ;  /* 0x0000000000057919 */ /* 0x000e620000002500 */
[----:B------:R-:W-:Y:S01]  /*0060*/  IMAD.MOV.U32 R18, RZ, RZ, RZ ;  /* 0x000000ffff127224 */ /* 0x000fe200078e00ff */
[----:B------:R-:W-:Y:S01]  /*0070*/  ULDC.64 UR6, c[0x0][0x118] ;  /* 0x0000460000067ab9 */ /* 0x000fe20000000a00 */
[----:B------:R-:W-:Y:S01]  /*0080*/  IADD3 R1, R1, -0x30, RZ ;  /* 0xffffffd001017810 */ /* 0x000fe20007ffe0ff */
[----:B0-----:R-:W-:Y:S01]  /*0090*/  IMAD.SHL.U32 R0, R0, 0x2, RZ ;  /* 0x0000000200007824 */ /* 0x001fe200078e00ff */
[----:B-1----:R-:W-:-:S04]  /*00a0*/  SHF.R.S32.HI R3, RZ, 0x16, R5 ;  /* 0x00000016ff037819 */ /* 0x002fc80000011405 */
[----:B------:R-:W-:Y:S02]  /*00b0*/  LOP3.LUT R0, R0, 0x1fe, RZ, 0xc0, !PT ;  /* 0x000001fe00007812 */ /* 0x000fe400078ec0ff */
[----:B------:R-:W-:-:S03]  /*00c0*/  SGXT R3, R3, 0x1 ;  /* 0x000000010303781a */ /* 0x000fc60000000200 */
[----:B------:R-:W-:-:S04]  /*00d0*/  IMAD R28, R5, 0x200, R0 ;  /* 0x00000200051c7824 */ /* 0x000fc800078e0200 */
[C---:B------:R-:W-:Y:S01]  /*00e0*/  IMAD.HI R4, R28.reuse, 0x78787879, RZ ;  /* 0x787878791c047827 */ /* 0x040fe200078e02ff */
[CC--:B------:R-:W-:Y:S02]  /*00f0*/  LEA.HI R0, R3.reuse, R28.reuse, RZ, 0x4 ;  /* 0x0000001c03007211 */ /* 0x0c0fe400078f20ff */
[----:B------:R-:W-:Y:S02]  /*0100*/  IADD3 R41, R28, 0x1, RZ ;  /* 0x000000011c297810 */ /* 0x000fe40007ffe0ff */
[----:B------:R-:W-:Y:S02]  /*0110*/  SHF.R.S32.HI R37, RZ, 0x4, R0 ;  /* 0x00000004ff257819 */ /* 0x000fe40000011400 */
[C---:B------:R-:W-:Y:S02]  /*0120*/  LEA.HI R0, R3.reuse, R41, RZ, 0x2 ;  /* 0x0000002903007211 */ /* 0x040fe400078f10ff */
[----:B------:R-:W-:Y:S01]  /*0130*/  LEA.HI R3, R3, R28, RZ, 0x2 ;  /* 0x0000001c03037211 */ /* 0x000fe200078f10ff */
[----:B------:R-:W-:Y:S01]  /*0140*/  IMAD.HI R2, R37, 0x78787879, RZ ;  /* 0x7878787925027827 */ /* 0x000fe200078e02ff */
[----:B------:R-:W-:-:S02]  /*0150*/  LOP3.LUT R0, R0, 0xfffffffc, RZ, 0xc0, !PT ;  /* 0xfffffffc00007812 */ /* 0x000fc400078ec0ff */
[----:B------:R-:W-:Y:S02]  /*0160*/  LOP3.LUT R27, R3, 0xfffffffc, RZ, 0xc0, !PT ;  /* 0xfffffffc031b7812 */ /* 0x000fe400078ec0ff */
[----:B------:R-:W-:Y:S01]  /*0170*/  SHF.R.U32.HI R5, RZ, 0x1f, R2 ;  /* 0x0000001fff057819 */ /* 0x000fe20000011602 */
[----:B------:R-:W-:Y:S02]  /*0180*/  IMAD.IADD R41, R41, 0x1, -R0 ;  /* 0x0000000129297824 */ /* 0x000fe400078e0a00 */
[----:B------:R-:W-:Y:S01]  /*0190*/  IMAD.IADD R27, R28, 0x1, -R27 ;  /* 0x000000011c1b7824 */ /* 0x000fe200078e0a1b */
[----:B------:R-:W-:Y:S02]  /*01a0*/  LEA.HI.SX32 R2, R2, R5, 0x15 ;  /* 0x0000000502027211 */ /* 0x000fe400078faaff */
[----:B------:R-:W-:Y:S02]  /*01b0*/  SHF.R.U32.HI R5, RZ, 0x1f, R4 ;  /* 0x0000001fff057819 */ /* 0x000fe40000011604 */
[----:B------:R-:W-:Y:S01]  /*01c0*/  ISETP.GE.AND P0, PT, R41, 0x1, PT ;  /* 0x000000012900780c */ /* 0x000fe20003f06270 */
[----:B------:R-:W-:Y:S01]  /*01d0*/  IMAD R37, R2, -0x1100, R37 ;  /* 0xffffef0002257824 */ /* 0x000fe200078e0225 */
[----:B------:R-:W-:-:S03]  /*01e0*/  LEA.HI.SX32 R5, R4, R5, 0x11 ;  /* 0x0000000504057211 */ /* 0x000fc600078f8aff */
[C---:B------:R-:W-:Y:S01]  /*01f0*/  IMAD R12, R37.reuse, 0x3, RZ ;  /* 0x00000003250c7824 */ /* 0x040fe200078e02ff */
[C---:B------:R-:W-:Y:S02]  /*0200*/  ISETP.GT.AND P2, PT, R37.reuse, 0xff, PT ;  /* 0x000000ff2500780c */ /* 0x040fe40003f44270 */
[----:B------:R-:W-:Y:S01]  /*0210*/  ISETP.GE.AND P1, PT, R37, 0x100, PT ;  /* 0x000001002500780c */ /* 0x000fe20003f26270 */
[----:B------:R-:W-:Y:S01]  /*0220*/  IMAD R5, R5, 0x300, R12 ;  /* 0x0000030005057824 */ /* 0x000fe200078e020c */
[----:B------:R-:W-:Y:S01]  /*0230*/  P2R R0, PR, RZ, 0x4 ;  /* 0x00000004ff007803 */ /* 0x000fe20000000000 */
[-C--:B------:R-:W-:Y:S01]  /*0240*/  IMAD.WIDE R12, R12, R10.reuse, c[0x0][0x168] ;  /* 0x00005a000c0c7625 */ /* 0x080fe200078e020a */
[----:B------:R-:W-:Y:S02]  /*0250*/  ISETP.LT.AND P4, PT, R27, 0x1, P2 ;  /* 0x000000011b00780c */ /* 0x000fe40001781270 */
[----:B------:R-:W-:Y:S01]  /*0260*/  ISETP.GT.AND P5, PT, R37, 0xff, !P0 ;  /* 0x000000ff2500780c */ /* 0x000fe200047a4270 */
[----:B------:R-:W-:Y:S01]  /*0270*/  IMAD.WIDE R10, R5, R10, c[0x0][0x160] ;  /* 0x00005800050a7625 */ /* 0x000fe200078e020a */
[----:B------:R-:W-:-:S02]  /*0280*/  ISETP.LT.AND P2, PT, R27, 0x1, !P1 ;  /* 0x000000011b00780c */ /* 0x000fc40004f41270 */
[----:B------:R-:W-:-:S07]  /*0290*/  ISETP.LT.AND P3, PT, R37, 0x100, !P0 ;  /* 0x000001002500780c */ /* 0x000fce0004761270 */
[----:B------:R-:W2:Y:S04]  /*02a0*/  @P4 LDG.E.EL R7, [R12.64+-0xc00] ;  /* 0xfff400060c074981 */ /* 0x000ea8000c2e1900 */
[----:B------:R-:W3:Y:S04]  /*02b0*/  @P5 LDG.E.EL R15, [R12.64+-0xc00] ;  /* 0xfff400060c0f5981 */ /* 0x000ee8000c2e1900 */
[----:B------:R-:W2:Y:S04]  /*02c0*/  @P2 LDG.E.EL R6, [R10.64] ;  /* 0x000000060a062981 */ /* 0x000ea8000c2e1900 */
[----:B------:R-:W3:Y:S01]  /*02d0*/  @P3 LDG.E.EL R18, [R10.64] ;  /* 0x000000060a123981 */ /* 0x000ee2000c2e1900 */
[----:B------:R-:W-:Y:S01]  /*02e0*/  SHF.R.S32.HI R3, RZ, 0x2, R3 ;  /* 0x00000002ff037819 */ /* 0x000fe20000011403 */
[----:B------:R-:W-:Y:S01]  /*02f0*/  BSSY B0, `(.L_x_0) ;  /* 0x0000011000007945 */ /* 0x000fe20003800000 */
[----:B------:R-:W-:Y:S01]  /*0300*/  ISETP.GE.AND P2, PT, R27, 0x1, PT ;  /* 0x000000011b00780c */ /* 0x000fe20003f46270 */
[----:B------:R-:W-:Y:S01]  /*0310*/  IMAD.MOV.U32 R29, RZ, RZ, 0x40c38800 ;  /* 0x40c38800ff1d7424 */ /* 0x000fe200078e00ff */
[----:B------:R-:W-:Y:S01]  /*0320*/  LEA.HI R0, R3, R3, RZ, 0x2 ;  /* 0x0000000303007211 */ /* 0x000fe200078f10ff */
[----:B------:R-:W-:-:S03]  /*0330*/  UMOV UR4, URZ ;  /* 0x0000003f00047c82 */ /* 0x000fc60008000000 */
[----:B------:R-:W-:-:S05]  /*0340*/  LOP3.LUT R0, R0, 0x7ffffffc, RZ, 0xc0, !PT ;  /* 0x7ffffffc00007812 */ /* 0x000fca00078ec0ff */
[----:B------:R-:W-:-:S04]  /*0350*/  IMAD.IADD R0, R3, 0x1, -R0 ;  /* 0x0000000103007824 */ /* 0x000fc800078e0a00 */
[----:B------:R-:W-:Y:S01]  /*0360*/  IMAD.SHL.U32 R8, R0, 0x2, RZ ;  /* 0x0000000200087824 */ /* 0x000fe200078e00ff */
[----:B------:R-:W-:Y:S02]  /*0370*/  P2R R0, PR, RZ, 0x4 ;  /* 0x00000004ff007803 */ /* 0x000fe40000000000 */
[----:B------:R-:W-:-:S03]  /*0380*/  MOV R0, 0x400 ;  /* 0x0000040000007802 */ /* 0x000fc60000000f00 */
[----:B------:R-:W0:Y:S02]  /*0390*/  I2F.F64 R8, R8 ;  /* 0x0000000800087312 */ /* 0x000e240000201c00 */
[----:B0-----:R-:W0:-:S10]  /*03a0*/  DMUL R2, R8, 0.125 ;  /* 0x3fc0000008027828 */ /* 0x001e140000000000 */
[----:B0-----:R-:W-:Y:S02]  /*03b0*/  IMAD.MOV.U32 R26, RZ, RZ, R2 ;  /* 0x000000ffff1a7224 */ /* 0x001fe400078e0002 */
[----:B------:R-:W-:Y:S01]  /*03c0*/  IMAD.MOV.U32 R31, RZ, RZ, R3 ;  /* 0x000000ffff1f7224 */ /* 0x000fe200078e0003 */
[----:B--2---:R-:W-:Y:S02]  /*03d0*/  SEL R6, R6, R7, !P1 ;  /* 0x0000000706067207 */ /* 0x004fe40004800000 */
[----:B---3--:R-:W-:Y:S02]  /*03e0*/  SEL R18, R18, R15, !P1 ;  /* 0x0000000f12127207 */ /* 0x008fe40004800000 */
[----:B------:R-:W-:Y:S05]  /*03f0*/  CALL.REL.NOINC `($triton_poi_fused_stack_6$__internal_accurate_pow) ;  /* 0x00002af000007944 */ /* 0x000fea0003c00000 */
[----:B------:R-:W-:Y:S05]  /*0400*/  BSYNC B0 ;  /* 0x0000000000007941 */ /* 0x000fea0003800000 */
.L_x_0:
[----:B------:R-:W-:Y:S01]  /*0410*/  IMAD.MOV.U32 R4, RZ, RZ, 0x0 ;  /* 0x00000000ff047424 */ /* 0x000fe200078e00ff */
[----:B------:R-:W0:Y:S01]  /*0420*/  F2F.F64.F32 R6, R6 ;  /* 0x0000000600067310 */ /* 0x000e220000201800 */
[----:B------:R-:W-:Y:S01]  /*0430*/  IMAD.MOV.U32 R5, RZ, RZ, 0x3fc00000 ;  /* 0x3fc00000ff057424 */ /* 0x000fe200078e00ff */
[----:B------:R-:W-:Y:S01]  /*0440*/  BSSY B0, `(.L_x_1) ;  /* 0x0000015000007945 */ /* 0x000fe20003800000 */
[----:B------:R-:W-:Y:S02]  /*0450*/  IMAD.MOV.U32 R14, RZ, RZ, R22 ;  /* 0x000000ffff0e7224 */ /* 0x000fe400078e0016 */
[----:B------:R-:W-:-:S02]  /*0460*/  IMAD.MOV.U32 R15, RZ, RZ, R23 ;  /* 0x000000ffff0f7224 */ /* 0x000fc400078e0017 */
[----:B------:R1:W2:Y:S02]  /*0470*/  DFMA R8, R8, R4, 10000 ;  /* 0x40c388000808742b */ /* 0x0002a40000000004 */
[----:B-1----:R-:W-:Y:S02]  /*0480*/  IMAD.MOV.U32 R4, RZ, RZ, R14 ;  /* 0x000000ffff047224 */ /* 0x002fe400078e000e */
[----:B------:R-:W-:-:S06]  /*0490*/  IMAD.MOV.U32 R5, RZ, RZ, R15 ;  /* 0x000000ffff057224 */ /* 0x000fcc00078e000f */
[----:B--2---:R-:W-:-:S04]  /*04a0*/  LOP3.LUT R0, R9, 0x7ff00000, RZ, 0xc0, !PT ;  /* 0x7ff0000009007812 */ /* 0x004fc800078ec0ff */
[----:B------:R-:W-:-:S13]  /*04b0*/  ISETP.NE.AND P3, PT, R0, 0x7ff00000, PT ;  /* 0x7ff000000000780c */ /* 0x000fda0003f65270 */
[----:B------:R-:W-:Y:S05]  /*04c0*/  @P3 BRA `(.L_x_2) ;  /* 0x000000c000003947 */ /* 0x000fea0003800000 */
[----:B0-----:R-:W0:Y:S01]  /*04d0*/  DSETP.NAN.AND P2, PT, |R2|, |R2|, PT ;  /* 0x400000020200722a */ /* 0x001e220003f48200 */
[----:B------:R-:W-:Y:S02]  /*04e0*/  IMAD.MOV.U32 R4, RZ, RZ, R8 ;  /* 0x000000ffff047224 */ /* 0x000fe400078e0008 */
[----:B------:R-:W-:-:S11]  /*04f0*/  IMAD.MOV.U32 R5, RZ, RZ, R9 ;  /* 0x000000ffff057224 */ /* 0x000fd600078e0009 */
[----:B0-----:R-:W-:Y:S05]  /*0500*/  @P2 BRA `(.L_x_2) ;  /* 0x0000008000002947 */ /* 0x001fea0003800000 */
[----:B------:R-:W-:Y:S02]  /*0510*/  ISETP.NE.AND P2, PT, R2, RZ, PT ;  /* 0x000000ff0200720c */ /* 0x000fe40003f45270 */
[----:B------:R-:W-:-:S04]  /*0520*/  LOP3.LUT R0, R3, 0x7fffffff, RZ, 0xc0, !PT ;  /* 0x7fffffff03007812 */ /* 0x000fc800078ec0ff */
[----:B------:R-:W-:-:S13]  /*0530*/  ISETP.NE.OR P2, PT, R0, 0x7ff00000, P2 ;  /* 0x7ff000000000780c */ /* 0x000fda0001745670 */
[----:B------:R-:W-:Y:S01]  /*0540*/  @!P2 ISETP.GE.AND P4, PT, R3, RZ, PT ;  /* 0x000000ff0300a20c */ /* 0x000fe20003f86270 */
[----:B------:R-:W-:Y:S02]  /*0550*/  @!P2 IMAD.MOV.U32 R4, RZ, RZ, RZ ;  /* 0x000000ffff04a224 */ /* 0x000fe400078e00ff */
[----:B------:R-:W-:Y:S01]  /*0560*/  @P2 IMAD.MOV.U32 R4, RZ, RZ, R14 ;  /* 0x000000ffff042224 */ /* 0x000fe200078e000e */
[----:B------:R-:W-:Y:S01]  /*0570*/  @!P2 SEL R5, RZ, 0x7ff00000, !P4 ;  /* 0x7ff00000ff05a807 */ /* 0x000fe20006000000 */
[----:B------:R-:W-:-:S03]  /*0580*/  @P2 IMAD.MOV.U32 R5, RZ, RZ, R15 ;  /* 0x000000ffff052224 */ /* 0x000fc600078e000f */
.L_x_2:
[----:B0-----:R-:W-:Y:S05]  /*0590*/  BSYNC B0 ;  /* 0x0000000000007941 */ /* 0x001fea0003800000 */
.L_x_1:
[----:B------:R-:W0:Y:S01]  /*05a0*/  F2F.F64.F32 R18, R18 ;  /* 0x0000001200127310 */ /* 0x000e220000201800 */
[----:B------:R-:W1:Y:S01]  /*05b0*/  DSETP.NEU.AND P4, PT, R2, RZ, PT ;  /* 0x000000ff0200722a */ /* 0x000e620003f8d000 */
[----:B------:R-:W-:Y:S01]  /*05c0*/  BSSY B0, `(.L_x_3) ;  /* 0x0000007000007945 */ /* 0x000fe20003800000 */
[----:B------:R-:W-:Y:S01]  /*05d0*/  IMAD.MOV.U32 R26, RZ, RZ, R2 ;  /* 0x000000ffff1a7224 */ /* 0x000fe200078e0002 */
[----:B------:R-:W-:Y:S01]  /*05e0*/  MOV R0, 0x630 ;  /* 0x0000063000007802 */ /* 0x000fe20000000f00 */
[----:B------:R-:W-:-:S02]  /*05f0*/  IMAD.MOV.U32 R31, RZ, RZ, R3 ;  /* 0x000000ffff1f7224 */ /* 0x000fc400078e0003 */
[----:B-1----:R-:W-:Y:S02]  /*0600*/  FSEL R16, R4, RZ, P4 ;  /* 0x000000ff04107208 */ /* 0x002fe40002000000 */
[----:B------:R-:W-:Y:S02]  /*0610*/  FSEL R17, R5, 1.875, P4 ;  /* 0x3ff0000005117808 */ /* 0x000fe40002000000 */
[----:B0-----:R-:W-:Y:S05]  /*0620*/  CALL.REL.NOINC `($triton_poi_fused_stack_6$__internal_accurate_pow) ;  /* 0x000028c000007944 */ /* 0x001fea0003c00000 */
[----:B------:R-:W-:Y:S05]  /*0630*/  BSYNC B0 ;  /* 0x0000000000007941 */ /* 0x000fea0003800000 */
.L_x_3:
[----:B------:R-:W0:Y:S01]  /*0640*/  MUFU.RCP64H R5, R17 ;  /* 0x0000001100057308 */ /* 0x000e220000001800 */
[----:B------:R-:W-:Y:S01]  /*0650*/  IMAD.MOV.U32 R4, RZ, RZ, 0x1 ;  /* 0x00000001ff047424 */ /* 0x000fe200078e00ff */
[----:B------:R-:W-:Y:S05]  /*0660*/  BSSY B0, `(.L_x_4) ;  /* 0x000001b000007945 */ /* 0x000fea0003800000 */
[----:B0-----:R-:W0:-:S06]  /*0670*/  DFMA R14, -R16, R4, 1 ;  /* 0x3ff00000100e742b */ /* 0x001e0c0000000104 */
[----:B0-----:R-:W0:-:S06]  /*0680*/  DFMA R14, R14, R14, R14 ;  /* 0x0000000e0e0e722b */ /* 0x001e0c000000000e */
[----:B0-----:R-:W0:-:S06]  /*0690*/  DFMA R14, R4, R14, R4 ;  /* 0x0000000e040e722b */ /* 0x001e0c0000000004 */
[----:B0-----:R-:W0:-:S06]  /*06a0*/  DFMA R4, -R16, R14, 1 ;  /* 0x3ff000001004742b */ /* 0x001e0c000000010e */
[----:B0-----:R-:W0:-:S06]  /*06b0*/  DFMA R4, R14, R4, R14 ;  /* 0x000000040e04722b */ /* 0x001e0c000000000e */
[----:B0-----:R-:W0:-:S06]  /*06c0*/  DMUL R14, R4, 1 ;  /* 0x3ff00000040e7828 */ /* 0x001e0c0000000000 */
[----:B0-----:R-:W0:-:S06]  /*06d0*/  DFMA R20, -R16, R14, 1 ;  /* 0x3ff000001014742b */ /* 0x001e0c000000010e */
[----:B0-----:R0:W1:Y:S02]  /*06e0*/  DFMA R4, R4, R20, R14 ;  /* 0x000000140404722b */ /* 0x001064000000000e */
[----:B0-----:R-:W-:Y:S02]  /*06f0*/  IMAD.MOV.U32 R20, RZ, RZ, R22 ;  /* 0x000000ffff147224 */ /* 0x001fe400078e0016 */
[----:B------:R-:W-:Y:S02]  /*0700*/  IMAD.MOV.U32 R21, RZ, RZ, R23 ;  /* 0x000000ffff157224 */ /* 0x000fe400078e0017 */
[----:B------:R-:W-:Y:S02]  /*0710*/  IMAD.MOV.U32 R14, RZ, RZ, R20 ;  /* 0x000000ffff0e7224 */ /* 0x000fe400078e0014 */
[----:B------:R-:W-:Y:S02]  /*0720*/  IMAD.MOV.U32 R15, RZ, RZ, R21 ;  /* 0x000000ffff0f7224 */ /* 0x000fe400078e0015 */
[----:B-1----:R-:W-:Y:S01]  /*0730*/  FFMA R0, RZ, R17, R5 ;  /* 0x00000011ff007223 */ /* 0x002fe20000000005 */
[----:B------:R-:W-:Y:S05]  /*0740*/  @P3 BRA `(.L_x_5) ;  /* 0x000000c000003947 */ /* 0x000fea0003800000 */
[----:B------:R-:W0:Y:S01]  /*0750*/  DSETP.NAN.AND P2, PT, |R2|, |R2|, PT ;  /* 0x400000020200722a */ /* 0x000e220003f48200 */
[----:B------:R-:W-:-:S02]  /*0760*/  IMAD.MOV.U32 R14, RZ, RZ, R8 ;  /* 0x000000ffff0e7224 */ /* 0x000fc400078e0008 */
        /* <DEDUP_REMOVED lines=10> */
.L_x_5:
[----:B------:R-:W-:Y:S05]  /*0810*/  BSYNC B0 ;  /* 0x0000000000007941 */ /* 0x000fea0003800000 */
.L_x_4:
[----:B------:R-:W-:Y:S01]  /*0820*/  FSETP.GT.AND P2, PT, |R0|, 1.469367938527859385e-39, PT ;  /* 0x001000000000780b */ /* 0x000fe20003f44200 */
[----:B------:R-:W-:Y:S01]  /*0830*/  UMOV UR5, 0x3ff00000 ;  /* 0x3ff0000000057882 */ /* 0x000fe20000000000 */
[----:B------:R-:W-:Y:S01]  /*0840*/  BSSY B0, `(.L_x_6) ;  /* 0x000000b000007945 */ /* 0x000fe20003800000 */
[----:B------:R-:W-:Y:S01]  /*0850*/  UMOV UR4, URZ ;  /* 0x0000003f00047c82 */ /* 0x000fe20008000000 */
[----:B------:R-:W-:Y:S02]  /*0860*/  FSEL R8, R14, RZ, P4 ;  /* 0x000000ff0e087208 */ /* 0x000fe40002000000 */
[----:B------:R-:W-:-:S07]  /*0870*/  FSEL R9, R15, 1.875, P4 ;  /* 0x3ff000000f097808 */ /* 0x000fce0002000000 */
[----:B------:R-:W-:Y:S05]  /*0880*/  @P2 BRA `(.L_x_7) ;  /* 0x0000006000002947 */ /* 0x000fea0003800000 */
[----:B------:R-:W-:Y:S01]  /*0890*/  IMAD.MOV.U32 R2, RZ, RZ, R16 ;  /* 0x000000ffff027224 */ /* 0x000fe200078e0010 */
[----:B------:R-:W-:Y:S01]  /*08a0*/  MOV R0, 0x8d0 ;  /* 0x000008d000007802 */ /* 0x000fe20000000f00 */
[----:B------:R-:W-:Y:S02]  /*08b0*/  IMAD.MOV.U32 R3, RZ, RZ, R17 ;  /* 0x000000ffff037224 */ /* 0x000fe400078e0011 */
[----:B------:R-:W-:Y:S05]  /*08c0*/  CALL.REL.NOINC `($__internal_0_$__cuda_sm20_div_rn_f64_full) ;  /* 0x0000203000007944 */ /* 0x000fea0003c00000 */
[----:B------:R-:W-:Y:S02]  /*08d0*/  IMAD.MOV.U32 R4, RZ, RZ, R24 ;  /* 0x000000ffff047224 */ /* 0x000fe400078e0018 */
[----:B------:R-:W-:Y:S02]  /*08e0*/  IMAD.MOV.U32 R5, RZ, RZ, R25 ;  /* 0x000000ffff057224 */ /* 0x000fe400078e0019 */
.L_x_7:
[----:B------:R-:W-:Y:S05]  /*08f0*/  BSYNC B0 ;  /* 0x0000000000007941 */ /* 0x000fea0003800000 */
.L_x_6:
        /* <DEDUP_REMOVED lines=10> */
[----:B0-----:R-:W0:-:S10]  /*09a0*/  DFMA R2, R2, R16, R14 ;  /* 0x000000100202722b */ /* 0x001e14000000000e */
[----:B0-----:R-:W-:-:S05]  /*09b0*/  FFMA R0, RZ, R9, R3 ;  /* 0x00000009ff007223 */ /* 0x001fca0000000003 */
[----:B------:R-:W-:-:S13]  /*09c0*/  FSETP.GT.AND P2, PT, |R0|, 1.469367938527859385e-39, PT ;  /* 0x001000000000780b */ /* 0x000fda0003f44200 */
[----:B------:R-:W-:Y:S05]  /*09d0*/  @P2 BRA `(.L_x_9) ;  /* 0x0000006000002947 */ /* 0x000fea0003800000 */
[----:B------:R-:W-:Y:S01]  /*09e0*/  IMAD.MOV.U32 R2, RZ, RZ, R8 ;  /* 0x000000ffff027224 */ /* 0x000fe200078e0008 */
[----:B------:R-:W-:Y:S01]  /*09f0*/  MOV R0, 0xa20 ;  /* 0x00000a2000007802 */ /* 0x000fe20000000f00 */
[----:B------:R-:W-:Y:S02]  /*0a00*/  IMAD.MOV.U32 R3, RZ, RZ, R9 ;  /* 0x000000ffff037224 */ /* 0x000fe400078e0009 */
[----:B------:R-:W-:Y:S05]  /*0a10*/  CALL.REL.NOINC `($__internal_0_$__cuda_sm20_div_rn_f64_full) ;  /* 0x00001ee000007944 */ /* 0x000fea0003c00000 */
[----:B------:R-:W-:Y:S02]  /*0a20*/  IMAD.MOV.U32 R2, RZ, RZ, R24 ;  /* 0x000000ffff027224 */ /* 0x000fe400078e0018 */
[----:B------:R-:W-:Y:S02]  /*0a30*/  IMAD.MOV.U32 R3, RZ, RZ, R25 ;  /* 0x000000ffff037224 */ /* 0x000fe400078e0019 */
.L_x_9:
[----:B------:R-:W-:Y:S05]  /*0a40*/  BSYNC B0 ;  /* 0x0000000000007941 */ /* 0x000fea0003800000 */
.L_x_8:
[----:B------:R-:W0:Y:S01]  /*0a50*/  DMUL R16, R6, R4 ;  /* 0x0000000406107228 */ /* 0x000e220000000000 */
[----:B------:R-:W-:Y:S01]  /*0a60*/  IADD3 R25, P3, R1, c[0x0][0x20], RZ ;  /* 0x0000080001197a10 */ /* 0x000fe20007f7e0ff */
[----:B------:R-:W-:Y:S02]  /*0a70*/  BSSY B1, `(.L_x_10) ;  /* 0x000001f000017945 */ /* 0x000fe40003800000 */
[----:B------:R1:W2:Y:S02]  /*0a80*/  DMUL R18, R18, R2 ;  /* 0x0000000212127228 */ /* 0x0002a40000000000 */
[----:B------:R-:W-:-:S04]  /*0a90*/  IMAD.X R24, RZ, RZ, c[0x0][0x24], P3 ;  /* 0x00000900ff187624 */ /* 0x000fc800018e06ff */
[----:B0-----:R-:W-:Y:S02]  /*0aa0*/  LOP3.LUT R0, R17, 0x7fffffff, RZ, 0xc0, !PT ;  /* 0x7fffffff11007812 */ /* 0x001fe400078ec0ff */
[----:B------:R-:W-:Y:S02]  /*0ab0*/  ISETP.NE.AND P2, PT, R16, RZ, PT ;  /* 0x000000ff1000720c */ /* 0x000fe40003f45270 */
[----:B------:R-:W-:-:S13]  /*0ac0*/  ISETP.EQ.AND P4, PT, R0, 0x7ff00000, PT ;  /* 0x7ff000000000780c */ /* 0x000fda0003f82270 */
[----:B------:R-:W-:Y:S05]  /*0ad0*/  @!P2 BRA P4, `(.L_x_11) ;  /* 0x000001600000a947 */ /* 0x000fea0002000000 */
[C---:B-12---:R-:W0:Y:S01]  /*0ae0*/  DMUL R14, R16.reuse, c[0x2][0x0] ;  /* 0x00800000100e7a28 */ /* 0x046e220000000000 */
[----:B------:R-:W-:Y:S03]  /*0af0*/  BSSY B2, `(.L_x_12) ;  /* 0x0000012000027945 */ /* 0x000fe60003800000 */
[----:B------:R-:W-:Y:S02]  /*0b00*/  DSETP.GE.AND P2, PT, |R16|, 2.14748364800000000000e+09, PT ;  /* 0x41e000001000742a */ /* 0x000fe40003f46200 */
[----:B0-----:R-:W0:Y:S08]  /*0b10*/  F2I.F64 R0, R14 ;  /* 0x0000000e00007311 */ /* 0x001e300000301100 */
[----:B0-----:R-:W0:Y:S01]  /*0b20*/  I2F.F64 R8, R0 ;  /* 0x0000000000087312 */ /* 0x001e220000201c00 */
[----:B------:R1:W-:Y:S01]  /*0b30*/  STL [R1], R0 ;  /* 0x0000000001007387 */ /* 0x0003e20000100800 */
[----:B0-----:R-:W0:-:S06]  /*0b40*/  DFMA R6, -R8, c[0x2][0x8], R16 ;  /* 0x0080020008067a2b */ /* 0x001e0c0000000110 */
[----:B0-----:R-:W0:-:S06]  /*0b50*/  DFMA R6, -R8, c[0x2][0x10], R6 ;  /* 0x0080040008067a2b */ /* 0x001e0c0000000106 */
[----:B0-----:R1:W0:Y:S01]  /*0b60*/  DFMA R8, -R8, c[0x2][0x18], R6 ;  /* 0x0080060008087a2b */ /* 0x0012220000000106 */
[----:B------:R-:W-:Y:S05]  /*0b70*/  @!P2 BRA `(.L_x_13) ;  /* 0x000000900000a947 */ /* 0x000fea0003800000 */
[----:B------:R-:W-:Y:S01]  /*0b80*/  BSSY B3, `(.L_x_14) ;  /* 0x0000005000037945 */ /* 0x000fe20003800000 */
[----:B------:R-:W-:Y:S01]  /*0b90*/  IMAD.MOV.U32 R14, RZ, RZ, R16 ;  /* 0x000000ffff0e7224 */ /* 0x000fe200078e0010 */
[----:B------:R-:W-:Y:S01]  /*0ba0*/  MOV R29, 0xbd0 ;  /* 0x00000bd0001d7802 */ /* 0x000fe20000000f00 */
[----:B------:R-:W-:Y:S02]  /*0bb0*/  IMAD.MOV.U32 R26, RZ, RZ, R17 ;  /* 0x000000ffff1a7224 */ /* 0x000fe400078e0011 */
[----:B01----:R-:W-:Y:S05]  /*0bc0*/  CALL.REL.NOINC `($triton_poi_fused_stack_6$__internal_trig_reduction_slowpathd) ;  /* 0x00002be000007944 */ /* 0x003fea0003c00000 */
[----:B------:R-:W-:Y:S05]  /*0bd0*/  BSYNC B3 ;  /* 0x0000000000037941 */ /* 0x000fea0003800000 */
.L_x_14:
[----:B------:R0:W5:Y:S01]  /*0be0*/  LDL R0, [R1] ;  /* 0x0000000001007983 */ /* 0x0001620000100800 */
[----:B------:R-:W-:Y:S02]  /*0bf0*/  IMAD.MOV.U32 R8, RZ, RZ, R34 ;  /* 0x000000ffff087224 */ /* 0x000fe400078e0022 */
[----:B------:R-:W-:Y:S02]  /*0c00*/  IMAD.MOV.U32 R9, RZ, RZ, R35 ;  /* 0x000000ffff097224 */ /* 0x000fe400078e0023 */
.L_x_13:
[----:B------:R-:W-:Y:S05]  /*0c10*/  BSYNC B2 ;  /* 0x0000000000027941 */ /* 0x000fea0003800000 */
.L_x_12:
[----:B-----5:R-:W-:Y:S01]  /*0c20*/  IADD3 R49, R0, 0x1, RZ ;  /* 0x0000000100317810 */ /* 0x020fe20007ffe0ff */
[----:B------:R-:W-:Y:S05]  /*0c30*/  BRA `(.L_x_15) ;  /* 0x0000002000007947 */ /* 0x000fea0003800000 */
.L_x_11:
[----:B-12---:R0:W1:Y:S01]  /*0c40*/  DMUL R8, RZ, R16 ;  /* 0x00000010ff087228 */ /* 0x0060620000000000 */
[----:B------:R-:W-:-:S05]  /*0c50*/  IMAD.MOV.U32 R49, RZ, RZ, 0x1 ;  /* 0x00000001ff317424 */ /* 0x000fca00078e00ff */
.L_x_15:
[----:B------:R-:W-:Y:S05]  /*0c60*/  BSYNC B1 ;  /* 0x0000000000017941 */ /* 0x000fea0003800000 */
.L_x_10:
[----:B-1----:R-:W-:Y:S01]  /*0c70*/  LOP3.LUT P2, R0, R49, 0x1, RZ, 0xc0, !PT ;  /* 0x0000000131007812 */ /* 0x002fe2000784c0ff */
[----:B------:R-:W-:-:S04]  /*0c80*/  IMAD.MOV.U32 R7, RZ, RZ, 0x8 ;  /* 0x00000008ff077424 */ /* 0x000fc800078e00ff */
[----:B------:R-:W-:-:S04]  /*0c90*/  IMAD.SHL.U32 R0, R0, 0x8, RZ ;  /* 0x0000000800007824 */ /* 0x000fc800078e00ff */
[----:B------:R-:W-:-:S05]  /*0ca0*/  IMAD.WIDE.U32 R6, R0, R7, c[0x4][0x18] ;  /* 0x0100060000067625 */ /* 0x000fca00078e0007 */
[----:B------:R-:W2:Y:S04]  /*0cb0*/  LDG.E.64.CONSTANT R14, [R6.64+0x8] ;  /* 0x00000806060e7981 */ /* 0x000ea8000c1e9b00 */
[----:B0-----:R-:W3:Y:S04]  /*0cc0*/  LDG.E.64.CONSTANT R16, [R6.64+0x10] ;  /* 0x0000100606107981 */ /* 0x001ee8000c1e9b00 */
[----:B------:R-:W4:Y:S04]  /*0cd0*/  LDG.E.64.CONSTANT R20, [R6.64+0x18] ;  /* 0x0000180606147981 */ /* 0x000f28000c1e9b00 */
[----:B------:R-:W4:Y:S04]  /*0ce0*/  LDG.E.64.CONSTANT R42, [R6.64+0x20] ;  /* 0x00002006062a7981 */ /* 0x000f28000c1e9b00 */
[----:B------:R0:W5:Y:S04]  /*0cf0*/  LDG.E.64.CONSTANT R44, [R6.64+0x28] ;  /* 0x00002806062c7981 */ /* 0x000168000c1e9b00 */
[----:B------:R0:W5:Y:S01]  /*0d00*/  LDG.E.64.CONSTANT R50, [R6.64+0x30] ;  /* 0x0000300606327981 */ /* 0x000162000c1e9b00 */
[----:B------:R-:W-:Y:S01]  /*0d10*/  IMAD.MOV.U32 R30, RZ, RZ, 0x79785eba ;  /* 0x79785ebaff1e7424 */ /* 0x000fe200078e00ff */
[----:B------:R-:W2:Y:S01]  /*0d20*/  DMUL R22, R8, R8 ;  /* 0x0000000808167228 */ /* 0x000ea20000000000 */
[----:B------:R-:W-:Y:S01]  /*0d30*/  IMAD.MOV.U32 R0, RZ, RZ, 0x3de5db65 ;  /* 0x3de5db65ff007424 */ /* 0x000fe200078e00ff */
[----:B------:R-:W-:Y:S01]  /*0d40*/  ISETP.NE.AND P3, PT, R18, RZ, PT ;  /* 0x000000ff1200720c */ /* 0x000fe20003f65270 */
[----:B------:R-:W-:Y:S01]  /*0d50*/  BSSY B1, `(.L_x_16) ;  /* 0x0000022000017945 */ /* 0x000fe20003800000 */
[----:B------:R-:W-:-:S02]  /*0d60*/  FSEL R30, -R30, 4.2945490664224492434e-19, !P2 ;  /* 0x20fd81641e1e7808 */ /* 0x000fc40005000100 */
[----:B------:R-:W-:Y:S02]  /*0d70*/  FSEL R31, R0, -0.082518599927425384521, !P2 ;  /* 0xbda8ff83001f7808 */ /* 0x000fe40005000000 */
[----:B------:R-:W-:-:S04]  /*0d80*/  LOP3.LUT R0, R19, 0x7fffffff, RZ, 0xc0, !PT ;  /* 0x7fffffff13007812 */ /* 0x000fc800078ec0ff */
[----:B------:R-:W-:Y:S01]  /*0d90*/  ISETP.EQ.AND P4, PT, R0, 0x7ff00000, PT ;  /* 0x7ff000000000780c */ /* 0x000fe20003f82270 */
[----:B--2---:R-:W3:-:S06]  /*0da0*/  DFMA R14, R22, R30, R14 ;  /* 0x0000001e160e722b */ /* 0x004ecc000000000e */
[----:B---3--:R-:W4:-:S06]  /*0db0*/  DFMA R14, R22, R14, R16 ;  /* 0x0000000e160e722b */ /* 0x008f0c0000000010 */
[----:B----4-:R-:W1:-:S06]  /*0dc0*/  DFMA R14, R22, R14, R20 ;  /* 0x0000000e160e722b */ /* 0x010e4c0000000014 */
[----:B-1----:R0:W1:Y:S01]  /*0dd0*/  DFMA R42, R22, R14, R42 ;  /* 0x0000000e162a722b */ /* 0x002062000000002a */
[----:B------:R-:W-:Y:S05]  /*0de0*/  @!P3 BRA P4, `(.L_x_17) ;  /* 0x000001600000b947 */ /* 0x000fea0002000000 */
[C---:B0-----:R-:W0:Y:S01]  /*0df0*/  DMUL R14, R18.reuse, c[0x2][0x0] ;  /* 0x00800000120e7a28 */ /* 0x041e220000000000 */
        /* <DEDUP_REMOVED lines=13> */
[----:B012--5:R-:W-:Y:S05]  /*0ed0*/  CALL.REL.NOINC `($triton_poi_fused_stack_6$__internal_trig_reduction_slowpathd) ;  /* 0x000028d000007944 */ /* 0x027fea0003c00000 */
[----:B------:R-:W-:Y:S05]  /*0ee0*/  BSYNC B3 ;  /* 0x0000000000037941 */ /* 0x000fea0003800000 */
.L_x_20:
[----:B------:R0:W5:Y:S01]  /*0ef0*/  LDL R48, [R1] ;  /* 0x0000000001307983 */ /* 0x0001620000100800 */
[----:B------:R-:W-:Y:S02]  /*0f00*/  IMAD.MOV.U32 R6, RZ, RZ, R34 ;  /* 0x000000ffff067224 */ /* 0x000fe400078e0022 */
[----:B------:R-:W-:Y:S02]  /*0f10*/  IMAD.MOV.U32 R7, RZ, RZ, R35 ;  /* 0x000000ffff077224 */ /* 0x000fe400078e0023 */
.L_x_19:
[----:B------:R-:W-:Y:S05]  /*0f20*/  BSYNC B2 ;  /* 0x0000000000027941 */ /* 0x000fea0003800000 */
.L_x_18:
[----:B--2--5:R-:W-:Y:S01]  /*0f30*/  IADD3 R48, R48, 0x1, RZ ;  /* 0x0000000130307810 */ /* 0x024fe20007ffe0ff */
[----:B------:R-:W-:Y:S05]  /*0f40*/  BRA `(.L_x_21) ;  /* 0x0000002000007947 */ /* 0x000fea0003800000 */
.L_x_17:
[----:B0-----:R0:W2:Y:S01]  /*0f50*/  DMUL R6, RZ, R18 ;  /* 0x00000012ff067228 */ /* 0x0010a20000000000 */
[----:B------:R-:W-:-:S05]  /*0f60*/  IMAD.MOV.U32 R48, RZ, RZ, 0x1 ;  /* 0x00000001ff307424 */ /* 0x000fca00078e00ff */
.L_x_21:
[----:B------:R-:W-:Y:S05]  /*0f70*/  BSYNC B1 ;  /* 0x0000000000017941 */ /* 0x000fea0003800000 */
.L_x_16:
[----:B------:R-:W-:Y:S01]  /*0f80*/  ISETP.GT.AND P3, PT, R41, RZ, PT ;  /* 0x000000ff2900720c */ /* 0x000fe20003f64270 */
[----:B------:R-:W-:-:S03]  /*0f90*/  IMAD.MOV.U32 R26, RZ, RZ, RZ ;  /* 0x000000ffff1a7224 */ /* 0x000fc600078e00ff */
[----:B------:R-:W-:-:S04]  /*0fa0*/  ISETP.LT.AND P4, PT, R27, 0x2, P3 ;  /* 0x000000021b00780c */ /* 0x000fc80001f81270 */
[----:B------:R-:W-:Y:S01]  /*0fb0*/  ISETP.LT.AND P3, PT, R37, 0x100, P4 ;  /* 0x000001002500780c */ /* 0x000fe20002761270 */
[----:B------:R-:W-:Y:S02]  /*0fc0*/  IMAD.MOV.U32 R29, RZ, RZ, RZ ;  /* 0x000000ffff1d7224 */ /* 0x000fe400078e00ff */
[----:B------:R-:W-:Y:S02]  /*0fd0*/  IMAD.MOV.U32 R53, RZ, RZ, 0x8 ;  /* 0x00000008ff357424 */ /* 0x000fe400078e00ff */
[----:B------:R-:W-:Y:S01]  /*0fe0*/  IMAD.MOV.U32 R38, RZ, RZ, 0x79785eba ;  /* 0x79785ebaff267424 */ /* 0x000fe200078e00ff */
[----:B------:R-:W3:Y:S01]  /*0ff0*/  DMUL R14, RZ, R4 ;  /* 0x00000004ff0e7228 */ /* 0x000ee20000000000 */
[----:B------:R-:W-:-:S06]  /*1000*/  P2R R54, PR, RZ, 0x10 ;  /* 0x00000010ff367803 */ /* 0x000fcc0000000000 */
[----:B------:R-:W4:Y:S01]  /*1010*/  @P3 LDG.E.EL R26, [R10.64] ;  /* 0x000000060a1a3981 */ /* 0x000f22000c2e1900 */
[----:B------:R-:W-:-:S13]  /*1020*/  ISETP.GT.AND P3, PT, R37, 0xff, P4 ;  /* 0x000000ff2500780c */ /* 0x000fda0002764270 */
[----:B------:R-:W4:Y:S01]  /*1030*/  @P3 LDG.E.EL R29, [R12.64+-0xc00] ;  /* 0xfff400060c1d3981 */ /* 0x000f22000c2e1900 */
[----:B------:R-:W-:-:S05]  /*1040*/  LOP3.LUT P3, R0, R48, 0x1, RZ, 0xc0, !PT ;  /* 0x0000000130007812 */ /* 0x000fca000786c0ff */
[----:B------:R-:W-:-:S04]  /*1050*/  IMAD.SHL.U32 R0, R0, 0x8, RZ ;  /* 0x0000000800007824 */ /* 0x000fc800078e00ff */
[----:B------:R-:W-:-:S05]  /*1060*/  IMAD.WIDE.U32 R52, R0, R53, c[0x4][0x18] ;  /* 0x0100060000347625 */ /* 0x000fca00078e0035 */
[----:B--2---:R-:W2:Y:S04]  /*1070*/  LDG.E.64.CONSTANT R34, [R52.64+0x8] ;  /* 0x0000080634227981 */ /* 0x004ea8000c1e9b00 */
[----:B------:R-:W2:Y:S04]  /*1080*/  LDG.E.64.CONSTANT R32, [R52.64+0x10] ;  /* 0x0000100634207981 */ /* 0x000ea8000c1e9b00 */
[----:B------:R-:W2:Y:S04]  /*1090*/  LDG.E.64.CONSTANT R30, [R52.64+0x18] ;  /* 0x00001806341e7981 */ /* 0x000ea8000c1e9b00 */
[----:B0-----:R-:W2:Y:S04]  /*10a0*/  LDG.E.64.CONSTANT R18, [R52.64+0x20] ;  /* 0x0000200634127981 */ /* 0x001ea8000c1e9b00 */
[----:B------:R-:W2:Y:S04]  /*10b0*/  LDG.E.64.CONSTANT R16, [R52.64+0x28] ;  /* 0x0000280634107981 */ /* 0x000ea8000c1e9b00 */
[----:B------:R0:W5:Y:S01]  /*10c0*/  LDG.E.64.CONSTANT R46, [R52.64+0x30] ;  /* 0x00003006342e7981 */ /* 0x000162000c1e9b00 */
[----:B------:R-:W-:Y:S01]  /*10d0*/  IMAD.MOV.U32 R0, RZ, RZ, 0x3de5db65 ;  /* 0x3de5db65ff007424 */ /* 0x000fe200078e00ff */
[----:B------:R-:W2:Y:S01]  /*10e0*/  DMUL R20, R6, R6 ;  /* 0x0000000606147228 */ /* 0x000ea20000000000 */
[----:B------:R-:W-:Y:S01]  /*10f0*/  FSEL R38, -R38, 4.2945490664224492434e-19, !P3 ;  /* 0x20fd816426267808 */ /* 0x000fe20005800100 */
[----:B------:R-:W-:Y:S01]  /*1100*/  BSSY B1, `(.L_x_22) ;  /* 0x0000013000017945 */ /* 0x000fe20003800000 */
[----:B---3--:R-:W-:Y:S01]  /*1110*/  ISETP.NE.AND P4, PT, R14, RZ, PT ;  /* 0x000000ff0e00720c */ /* 0x008fe20003f85270 */
[----:B-1---5:R-:W-:Y:S01]  /*1120*/  DFMA R44, R22, R42, R44 ;  /* 0x0000002a162c722b */ /* 0x022fe2000000002c */
[----:B------:R-:W-:-:S02]  /*1130*/  FSEL R39, R0, -0.082518599927425384521, !P3 ;  /* 0xbda8ff8300277808 */ /* 0x000fc40005800000 */
[----:B------:R-:W-:-:S04]  /*1140*/  LOP3.LUT R0, R15, 0x7fffffff, RZ, 0xc0, !PT ;  /* 0x7fffffff0f007812 */ /* 0x000fc800078ec0ff */
[----:B------:R-:W-:-:S13]  /*1150*/  ISETP.EQ.AND P4, PT, R0, 0x7ff00000, !P4 ;  /* 0x7ff000000000780c */ /* 0x000fda0006782270 */
[----:B------:R-:W-:Y:S01]  /*1160*/  DSETP.LTU.OR P4, PT, |R14|, 2.14748364800000000000e+09, P4 ;  /* 0x41e000000e00742a */ /* 0x000fe20002789600 */
[----:B----4-:R-:W-:-:S03]  /*1170*/  SEL R26, R26, R29, !P1 ;  /* 0x0000001d1a1a7207 */ /* 0x010fc60004800000 */
[----:B--2---:R-:W1:-:S06]  /*1180*/  DFMA R34, R20, R38, R34 ;  /* 0x000000261422722b */ /* 0x004e4c0000000022 */
[----:B-1----:R-:W1:-:S06]  /*1190*/  DFMA R32, R20, R34, R32 ;  /* 0x000000221420722b */ /* 0x002e4c0000000020 */
[----:B-1----:R1:W2:-:S04]  /*11a0*/  DFMA R30, R20, R32, R30 ;  /* 0x00000020141e722b */ /* 0x002288000000001e */
[----:B-1----:R-:W1:Y:S02]  /*11b0*/  F2F.F64.F32 R32, R26 ;  /* 0x0000001a00207310 */ /* 0x002e640000201800 */
[----:B--2---:R-:W2:-:S06]  /*11c0*/  DFMA R18, R20, R30, R18 ;  /* 0x0000001e1412722b */ /* 0x004e8c0000000012 */
[----:B--2---:R0:W2:-:S04]  /*11d0*/  DFMA R42, R20, R18, R16 ;  /* 0x00000012142a722b */ /* 0x0040880000000010 */
[----:B-1----:R0:W1:Y:S01]  /*11e0*/  DMUL R18, R32, R2 ;  /* 0x0000000220127228 */ /* 0x0020620000000000 */
[----:B------:R-:W-:Y:S05]  /*11f0*/  @P4 BRA `(.L_x_23) ;  /* 0x0000003000004947 */ /* 0x000fea0003800000 */
[----:B--2---:R-:W-:Y:S01]  /*1200*/  IMAD.MOV.U32 R26, RZ, RZ, R15 ;  /* 0x000000ffff1a7224 */ /* 0x004fe200078e000f */
[----:B------:R-:W-:-:S04]  /*1210*/  MOV R29, 0x1230 ;  /* 0x00001230001d7802 */ /* 0x000fc80000000f00 */
[----:B01----:R-:W-:Y:S05]  /*1220*/  CALL.REL.NOINC `($triton_poi_fused_stack_6$__internal_trig_reduction_slowpathd) ;  /* 0x0000258000007944 */ /* 0x003fea0003c00000 */
.L_x_23:
[----:B--2---:R-:W-:Y:S05]  /*1230*/  BSYNC B1 ;  /* 0x0000000000017941 */ /* 0x004fea0003800000 */
.L_x_22:
[----:B-1----:R-:W-:Y:S01]  /*1240*/  LOP3.LUT R0, R19, 0x7fffffff, RZ, 0xc0, !PT ;  /* 0x7fffffff13007812 */ /* 0x002fe200078ec0ff */
[----:B------:R-:W-:Y:S01]  /*1250*/  BSSY B1, `(.L_x_24) ;  /* 0x0000019000017945 */ /* 0x000fe20003800000 */
[----:B------:R-:W-:Y:S01]  /*1260*/  ISETP.NE.AND P5, PT, R18, RZ, PT ;  /* 0x000000ff1200720c */ /* 0x000fe20003fa5270 */
[----:B------:R1:W2:Y:S01]  /*1270*/  DFMA R44, R22, R44, R50 ;  /* 0x0000002c162c722b */ /* 0x0002a20000000032 */
[----:B------:R-:W-:-:S03]  /*1280*/  ISETP.EQ.AND P4, PT, R0, 0x7ff00000, PT ;  /* 0x7ff000000000780c */ /* 0x000fc60003f82270 */
[----:B------:R1:W3:-:S10]  /*1290*/  DFMA R42, R20, R42, R46 ;  /* 0x0000002a142a722b */ /* 0x0002d4000000002e */
[----:B------:R-:W-:Y:S05]  /*12a0*/  @!P5 BRA P4, `(.L_x_25) ;  /* 0x000001100000d947 */ /* 0x000fea0002000000 */
[----:B-123--:R-:W1:-:S04]  /*12b0*/  DMUL R14, R18, c[0x2][0x0] ;  /* 0x00800000120e7a28 */ /* 0x00ee480000000000 */
[----:B------:R-:W-:Y:S02]  /*12c0*/  DSETP.GE.AND P4, PT, |R18|, 2.14748364800000000000e+09, PT ;  /* 0x41e000001200742a */ /* 0x000fe40003f86200 */
[----:B-1----:R-:W1:Y:S08]  /*12d0*/  F2I.F64 R0, R14 ;  /* 0x0000000e00007311 */ /* 0x002e700000301100 */
[----:B01----:R-:W0:Y:S01]  /*12e0*/  I2F.F64 R16, R0 ;  /* 0x0000000000107312 */ /* 0x003e220000201c00 */
        /* <DEDUP_REMOVED lines=11> */
.L_x_27:
[----:B------:R0:W5:Y:S01]  /*13a0*/  LDL R0, [R1] ;  /* 0x0000000001007983 */ /* 0x0001620000100800 */
[----:B------:R-:W-:Y:S05]  /*13b0*/  BRA `(.L_x_26) ;  /* 0x0000002000007947 */ /* 0x000fea0003800000 */
.L_x_25:
[----:B-123--:R1:W2:Y:S01]  /*13c0*/  DMUL R34, RZ, R18 ;  /* 0x00000012ff227228 */ /* 0x00e2a20000000000 */
[----:B------:R-:W-:-:S05]  /*13d0*/  IMAD.MOV.U32 R0, RZ, RZ, RZ ;  /* 0x000000ffff007224 */ /* 0x000fca00078e00ff */
.L_x_26:
[----:B------:R-:W-:Y:S05]  /*13e0*/  BSYNC B1 ;  /* 0x0000000000017941 */ /* 0x000fea0003800000 */
.L_x_24:
[----:B------:R-:W-:Y:S01]  /*13f0*/  ISETP.EQ.AND P4, PT, R27, 0x2, !P1 ;  /* 0x000000021b00780c */ /* 0x000fe20004f82270 */
[----:B------:R-:W-:Y:S01]  /*1400*/  IMAD.MOV.U32 R51, RZ, RZ, RZ ;  /* 0x000000ffff337224 */ /* 0x000fe200078e00ff */
[----:B------:R-:W-:Y:S01]  /*1410*/  ISETP.GT.AND P5, PT, R37, 0xff, PT ;  /* 0x000000ff2500780c */ /* 0x000fe20003fa4270 */
[----:B------:R-:W-:-:S10]  /*1420*/  IMAD.MOV.U32 R36, RZ, RZ, RZ ;  /* 0x000000ffff247224 */ /* 0x000fd400078e00ff */
[----:B------:R-:W3:Y:S01]  /*1430*/  @P4 LDG.E.EL R51, [R10.64] ;  /* 0x000000060a334981 */ /* 0x000ee2000c2e1900 */
[----:B------:R-:W-:-:S13]  /*1440*/  ISETP.EQ.AND P4, PT, R27, 0x2, P5 ;  /* 0x000000021b00780c */ /* 0x000fda0002f82270 */
[----:B------:R-:W3:Y:S01]  /*1450*/  @P4 LDG.E.EL R36, [R12.64+-0xc00] ;  /* 0xfff400060c244981 */ /* 0x000ee2000c2e1900 */
[----:B------:R-:W-:Y:S01]  /*1460*/  ISETP.GE.AND P4, PT, R41, 0x3, PT ;  /* 0x000000032900780c */ /* 0x000fe20003f86270 */
[----:B------:R-:W-:-:S03]  /*1470*/  IMAD.MOV.U32 R29, RZ, RZ, RZ ;  /* 0x000000ffff1d7224 */ /* 0x000fc600078e00ff */
[----:B------:R-:W-:-:S04]  /*1480*/  ISETP.GT.AND P5, PT, R27, 0x1, !P4 ;  /* 0x000000011b00780c */ /* 0x000fc800067a4270 */
[----:B------:R-:W-:Y:S01]  /*1490*/  ISETP.LT.AND P4, PT, R37, 0x100, P5 ;  /* 0x000001002500780c */ /* 0x000fe20002f81270 */
[----:B------:R-:W-:Y:S02]  /*14a0*/  IMAD.MOV.U32 R26, RZ, RZ, RZ ;  /* 0x000000ffff1a7224 */ /* 0x000fe400078e00ff */
[----:B------:R-:W-:Y:S02]  /*14b0*/  IMAD.MOV.U32 R57, RZ, RZ, 0x8 ;  /* 0x00000008ff397424 */ /* 0x000fe400078e00ff */
[----:B0-----:R-:W-:Y:S02]  /*14c0*/  IMAD.MOV.U32 R52, RZ, RZ, 0x79785eba ;  /* 0x79785ebaff347424 */ /* 0x001fe400078e00ff */
[----:B------:R-:W-:Y:S01]  /*14d0*/  IMAD.MOV.U32 R40, RZ, RZ, 0x3de5db65 ;  /* 0x3de5db65ff287424 */ /* 0x000fe200078e00ff */
[----:B-12---:R-:W0:Y:S01]  /*14e0*/  DMUL R16, R34, R34 ;  /* 0x0000002222107228 */ /* 0x006e220000000000 */
[----:B------:R-:W-:Y:S02]  /*14f0*/  ISETP.NE.AND P6, PT, R27, 0x2, PT ;  /* 0x000000021b00780c */ /* 0x000fe40003fc5270 */
[----:B------:R-:W-:-:S02]  /*1500*/  P2R R50, PR, RZ, 0x20 ;  /* 0x00000020ff327803 */ /* 0x000fc40000000000 */
[----:B------:R-:W2:Y:S01]  /*1510*/  @P4 LDG.E.EL R29, [R10.64] ;  /* 0x000000060a1d4981 */ /* 0x000ea2000c2e1900 */
[----:B------:R-:W-:-:S13]  /*1520*/  ISETP.GT.AND P4, PT, R37, 0xff, P5 ;  /* 0x000000ff2500780c */ /* 0x000fda0002f84270 */
[----:B------:R-:W2:Y:S01]  /*1530*/  @P4 LDG.E.EL R26, [R12.64+-0xc00] ;  /* 0xfff400060c1a4981 */ /* 0x000ea2000c2e1900 */
[----:B-----5:R-:W-:-:S05]  /*1540*/  LOP3.LUT P4, R14, R0, 0x1, RZ, 0xc0, !PT ;  /* 0x00000001000e7812 */ /* 0x020fca000788c0ff */
[----:B------:R-:W-:-:S04]  /*1550*/  IMAD.SHL.U32 R14, R14, 0x8, RZ ;  /* 0x000000080e0e7824 */ /* 0x000fc800078e00ff */
[----:B------:R-:W-:-:S05]  /*1560*/  IMAD.WIDE.U32 R56, R14, R57, c[0x4][0x18] ;  /* 0x010006000e387625 */ /* 0x000fca00078e0039 */
[----:B------:R-:W0:Y:S04]  /*1570*/  LDG.E.64.CONSTANT R46, [R56.64+0x8] ;  /* 0x00000806382e7981 */ /* 0x000e28000c1e9b00 */
[----:B------:R-:W4:Y:S04]  /*1580*/  LDG.E.64.CONSTANT R38, [R56.64+0x10] ;  /* 0x0000100638267981 */ /* 0x000f28000c1e9b00 */
[----:B------:R-:W2:Y:S04]  /*1590*/  LDG.E.64.CONSTANT R32, [R56.64+0x18] ;  /* 0x0000180638207981 */ /* 0x000ea8000c1e9b00 */
[----:B------:R-:W2:Y:S04]  /*15a0*/  LDG.E.64.CONSTANT R18, [R56.64+0x20] ;  /* 0x0000200638127981 */ /* 0x000ea8000c1e9b00 */
[----:B------:R-:W2:Y:S04]  /*15b0*/  LDG.E.64.CONSTANT R14, [R56.64+0x28] ;  /* 0x00002806380e7981 */ /* 0x000ea8000c1e9b00 */
[----:B------:R-:W2:Y:S01]  /*15c0*/  LDG.E.64.CONSTANT R30, [R56.64+0x30] ;  /* 0x00003006381e7981 */ /* 0x000ea2000c1e9b00 */
[----:B------:R-:W-:Y:S01]  /*15d0*/  FSEL R52, -R52, 4.2945490664224492434e-19, !P4 ;  /* 0x20fd816434347808 */ /* 0x000fe20006000100 */
[----:B------:R-:W-:Y:S01]  /*15e0*/  DFMA R8, R44, R8, R8 ;  /* 0x000000082c08722b */ /* 0x000fe20000000008 */
[----:B------:R-:W-:Y:S01]  /*15f0*/  FSEL R53, R40, -0.082518599927425384521, !P4 ;  /* 0xbda8ff8328357808 */ /* 0x000fe20006000000 */
[----:B------:R-:W-:Y:S01]  /*1600*/  BSSY B1, `(.L_x_28) ;  /* 0x0000029000017945 */ /* 0x000fe20003800000 */
[----:B---3--:R-:W-:-:S04]  /*1610*/  SEL R36, R51, R36, !P1 ;  /* 0x0000002433247207 */ /* 0x008fc80004800000 */
[----:B0-----:R-:W4:-:S06]  /*1620*/  DFMA R46, R16, R52, R46 ;  /* 0x00000034102e722b */ /* 0x001f0c000000002e */
[----:B----4-:R-:W2:-:S04]  /*1630*/  DFMA R38, R16, R46, R38 ;  /* 0x0000002e1026722b */ /* 0x010e880000000026 */
[----:B------:R-:W-:-:S04]  /*1640*/  DFMA R46, R42, R6, R6 ;  /* 0x000000062a2e722b */ /* 0x000fc80000000006 */
[----:B--2---:R0:W1:Y:S02]  /*1650*/  DFMA R38, R16, R38, R32 ;  /* 0x000000261026722b */ /* 0x0040640000000020 */
[----:B0-----:R-:W0:Y:S02]  /*1660*/  F2F.F64.F32 R32, R36 ;  /* 0x0000002400207310 */ /* 0x001e240000201800 */
[----:B------:R-:W-:-:S04]  /*1670*/  DFMA R6, R22, R44, 1 ;  /* 0x3ff000001606742b */ /* 0x000fc8000000002c */
[----:B-1----:R-:W1:-:S04]  /*1680*/  DFMA R38, R16, R38, R18 ;  /* 0x000000261026722b */ /* 0x002e480000000012 */
[----:B------:R2:W-:Y:S02]  /*1690*/  DFMA R18, R20, R42, 1 ;  /* 0x3ff000001412742b */ /* 0x0005e4000000002a */
[----:B--2---:R-:W-:Y:S02]  /*16a0*/  SEL R20, R29, R26, !P1 ;  /* 0x0000001a1d147207 */ /* 0x004fe40004800000 */
[----:B-1----:R-:W1:-:S04]  /*16b0*/  DFMA R38, R16, R38, R14 ;  /* 0x000000261026722b */ /* 0x002e48000000000e */
[----:B0-----:R-:W-:Y:S01]  /*16c0*/  DMUL R14, R32, R4 ;  /* 0x00000004200e7228 */ /* 0x001fe20000000000 */
[----:B------:R-:W0:Y:S03]  /*16d0*/  F2F.F64.F32 R20, R20 ;  /* 0x0000001400147310 */ /* 0x000e260000201800 */
[----:B-1----:R1:W2:Y:S02]  /*16e0*/  DFMA R30, R16, R38, R30 ;  /* 0x00000026101e722b */ /* 0x0022a4000000001e */
[----:B-1----:R-:W-:-:S04]  /*16f0*/  IMAD.MOV.U32 R38, RZ, RZ, RZ ;  /* 0x000000ffff267224 */ /* 0x002fc800078e00ff */
[----:B--2---:R1:W2:Y:S02]  /*1700*/  DFMA R42, R16, R30, 1 ;  /* 0x3ff00000102a742b */ /* 0x0042a4000000001e */
[----:B-1----:R-:W-:Y:S02]  /*1710*/  LOP3.LUT R16, R15, 0x7fffffff, RZ, 0xc0, !PT ;  /* 0x7fffffff0f107812 */ /* 0x002fe400078ec0ff */
[----:B------:R1:W3:Y:S02]  /*1720*/  DFMA R44, R30, R34, R34 ;  /* 0x000000221e2c722b */ /* 0x0002e40000000022 */
[----:B------:R-:W-:Y:S02]  /*1730*/  ISETP.EQ.AND P5, PT, R16, 0x7ff00000, PT ;  /* 0x7ff000001000780c */ /* 0x000fe40003fa2270 */
[----:B------:R-:W-:Y:S01]  /*1740*/  P2R R16, PR, RZ, 0x40 ;  /* 0x00000040ff107803 */ /* 0x000fe20000000000 */
[----:B0-----:R1:W0:Y:S01]  /*1750*/  DMUL R22, R20, R2 ;  /* 0x0000000214167228 */ /* 0x0012220000000000 */
[----:B------:R-:W-:-:S13]  /*1760*/  ISETP.NE.AND P6, PT, R14, RZ, PT ;  /* 0x000000ff0e00720c */ /* 0x000fda0003fc5270 */
[----:B------:R-:W-:Y:S05]  /*1770*/  @!P6 BRA P5, `(.L_x_29) ;  /* 0x000001000000e947 */ /* 0x000fea0002800000 */
[----:B0123--:R-:W0:-:S04]  /*1780*/  DMUL R38, R14, c[0x2][0x0] ;  /* 0x008000000e267a28 */ /* 0x00fe080000000000 */
[----:B------:R-:W-:-:S06]  /*1790*/  DSETP.GE.AND P5, PT, |R14|, 2.14748364800000000000e+09, PT ;  /* 0x41e000000e00742a */ /* 0x000fcc0003fa6200 */
        /* <DEDUP_REMOVED lines=9> */
[----:B------:R-:W-:-:S03]  /*1830*/  MOV R29, 0x1850 ;  /* 0x00001850001d7802 */ /* 0x000fc60000000f00 */
[----:B01----:R-:W-:Y:S05]  /*1840*/  CALL.REL.NOINC `($triton_poi_fused_stack_6$__internal_trig_reduction_slowpathd) ;  /* 0x00001f6000007944 */ /* 0x003fea0003c00000 */
[----:B------:R-:W-:Y:S05]  /*1850*/  BSYNC B2 ;  /* 0x0000000000027941 */ /* 0x000fea0003800000 */
.L_x_31:
[----:B------:R0:W5:Y:S01]  /*1860*/  LDL R38, [R1] ;  /* 0x0000000001267983 */ /* 0x0001620000100800 */
[----:B------:R-:W-:Y:S05]  /*1870*/  BRA `(.L_x_30) ;  /* 0x0000001000007947 */ /* 0x000fea0003800000 */
.L_x_29:
[----:B0123--:R0:W1:-:S06]  /*1880*/  DMUL R34, RZ, R14 ;  /* 0x0000000eff227228 */ /* 0x00f04c0000000000 */
.L_x_30:
[----:B------:R-:W-:Y:S05]  /*1890*/  BSYNC B1 ;  /* 0x0000000000017941 */ /* 0x000fea0003800000 */
.L_x_28:
[----:B------:R-:W-:Y:S02]  /*18a0*/  FSEL R20, R8, R6, !P2 ;  /* 0x0000000608147208 */ /* 0x000fe40005000000 */
[----:B------:R-:W-:Y:S02]  /*18b0*/  FSEL R21, R9, R7, !P2 ;  /* 0x0000000709157208 */ /* 0x000fe40005000000 */
[----:B-----5:R-:W-:Y:S02]  /*18c0*/  LOP3.LUT P2, R6, R38, 0x1, RZ, 0xc0, !PT ;  /* 0x0000000126067812 */ /* 0x020fe4000784c0ff */
[----:B------:R-:W-:Y:S01]  /*18d0*/  FSEL R19, R47, R19, !P3 ;  /* 0x000000132f137208 */ /* 0x000fe20005800000 */
[----:B------:R-:W-:Y:S01]  /*18e0*/  IMAD.MOV.U32 R47, RZ, RZ, 0x8 ;  /* 0x00000008ff2f7424 */ /* 0x000fe200078e00ff */
[----:B------:R-:W-:Y:S01]  /*18f0*/  FSEL R18, R46, R18, !P3 ;  /* 0x000000122e127208 */ /* 0x000fe20005800000 */
[----:B------:R-:W-:Y:S01]  /*1900*/  IMAD.SHL.U32 R6, R6, 0x8, RZ ;  /* 0x0000000806067824 */ /* 0x000fe200078e00ff */
[----:B------:R-:W-:-:S02]  /*1910*/  FSEL R8, R44, R42, !P4 ;  /* 0x0000002a2c087208 */ /* 0x000fc40006000000 */
[----:B------:R-:W-:Y:S01]  /*1920*/  FSEL R9, R45, R43, !P4 ;  /* 0x0000002b2d097208 */ /* 0x000fe20006000000 */
[----:B------:R-:W-:-:S05]  /*1930*/  IMAD.WIDE.U32 R46, R6, R47, c[0x4][0x18] ;  /* 0x01000600062e7625 */ /* 0x000fca00078e002f */
[----:B------:R-:W2:Y:S04]  /*1940*/  LDG.E.64.CONSTANT R44, [R46.64+0x8] ;  /* 0x000008062e2c7981 */ /* 0x000ea8000c1e9b00 */
[----:B------:R-:W3:Y:S04]  /*1950*/  LDG.E.64.CONSTANT R42, [R46.64+0x10] ;  /* 0x000010062e2a7981 */ /* 0x000ee8000c1e9b00 */
[----:B-1----:R-:W4:Y:S04]  /*1960*/  LDG.E.64.CONSTANT R16, [R46.64+0x18] ;  /* 0x000018062e107981 */ /* 0x002f28000c1e9b00 */
[----:B0-----:R-:W4:Y:S04]  /*1970*/  LDG.E.64.CONSTANT R14, [R46.64+0x20] ;  /* 0x000020062e0e7981 */ /* 0x001f28000c1e9b00 */
[----:B------:R-:W4:Y:S04]  /*1980*/  LDG.E.64.CONSTANT R6, [R46.64+0x28] ;  /* 0x000028062e067981 */ /* 0x000f28000c1e9b00 */
[----:B------:R-:W4:Y:S01]  /*1990*/  LDG.E.64.CONSTANT R32, [R46.64+0x30] ;  /* 0x000030062e207981 */ /* 0x000f22000c1e9b00 */
[----:B------:R-:W-:Y:S01]  /*19a0*/  IMAD.MOV.U32 R52, RZ, RZ, 0x79785eba ;  /* 0x79785ebaff347424 */ /* 0x000fe200078e00ff */
[----:B------:R-:W2:Y:S01]  /*19b0*/  DMUL R30, R34, R34 ;  /* 0x00000022221e7228 */ /* 0x000ea20000000000 */
[----:B------:R-:W-:Y:S01]  /*19c0*/  IMAD.MOV.U32 R26, RZ, RZ, 0x3de5db65 ;  /* 0x3de5db65ff1a7424 */ /* 0x000fe200078e00ff */
[----:B------:R-:W-:Y:S01]  /*19d0*/  ISETP.NE.AND P3, PT, R22, RZ, PT ;  /* 0x000000ff1600720c */ /* 0x000fe20003f65270 */
[----:B------:R-:W-:Y:S01]  /*19e0*/  BSSY B1, `(.L_x_32) ;  /* 0x0000023000017945 */ /* 0x000fe20003800000 */
[----:B------:R-:W-:-:S02]  /*19f0*/  FSEL R52, -R52, 4.2945490664224492434e-19, !P2 ;  /* 0x20fd816434347808 */ /* 0x000fc40005000100 */
[----:B------:R-:W-:-:S06]  /*1a00*/  FSEL R53, R26, -0.082518599927425384521, !P2 ;  /* 0xbda8ff831a357808 */ /* 0x000fcc0005000000 */
[----:B--2---:R-:W3:-:S06]  /*1a10*/  DFMA R44, R30, R52, R44 ;  /* 0x000000341e2c722b */ /* 0x004ecc000000002c */
[----:B---3--:R-:W4:-:S06]  /*1a20*/  DFMA R42, R30, R44, R42 ;  /* 0x0000002c1e2a722b */ /* 0x008f0c000000002a */
[----:B----4-:R-:W0:-:S06]  /*1a30*/  DFMA R16, R30, R42, R16 ;  /* 0x0000002a1e10722b */ /* 0x010e0c0000000010 */
[----:B0-----:R-:W0:-:S06]  /*1a40*/  DFMA R14, R30, R16, R14 ;  /* 0x000000101e0e722b */ /* 0x001e0c000000000e */
[----:B0-----:R0:W1:Y:S02]  /*1a50*/  DFMA R6, R30, R14, R6 ;  /* 0x0000000e1e06722b */ /* 0x0010640000000006 */
[----:B0-----:R-:W-:-:S04]  /*1a60*/  LOP3.LUT R14, R23, 0x7fffffff, RZ, 0xc0, !PT ;  /* 0x7fffffff170e7812 */ /* 0x001fc800078ec0ff */
[----:B-1----:R-:W0:-:S06]  /*1a70*/  DFMA R6, R30, R6, R32 ;  /* 0x000000061e06722b */ /* 0x002e0c0000000020 */
[----:B0-----:R-:W-:-:S04]  /*1a80*/  DFMA R34, R6, R34, R34 ;  /* 0x000000220622722b */ /* 0x001fc80000000022 */
[----:B------:R-:W0:-:S10]  /*1a90*/  DFMA R6, R30, R6, 1 ;  /* 0x3ff000001e06742b */ /* 0x000e140000000006 */
[----:B0-----:R-:W-:Y:S02]  /*1aa0*/  FSEL R6, R34, R6, !P2 ;  /* 0x0000000622067208 */ /* 0x001fe40005000000 */
[----:B------:R-:W-:Y:S02]  /*1ab0*/  FSEL R7, R35, R7, !P2 ;  /* 0x0000000723077208 */ /* 0x000fe40005000000 */
[----:B------:R-:W-:-:S13]  /*1ac0*/  ISETP.EQ.AND P2, PT, R14, 0x7ff00000, PT ;  /* 0x7ff000000e00780c */ /* 0x000fda0003f42270 */
[----:B------:R-:W-:Y:S05]  /*1ad0*/  @!P3 BRA P2, `(.L_x_33) ;  /* 0x000001100000b947 */ /* 0x000fea0001000000 */
[----:B------:R-:W0:-:S04]  /*1ae0*/  DMUL R14, R22, c[0x2][0x0] ;  /* 0x00800000160e7a28 */ /* 0x000e080000000000 */
        /* <DEDUP_REMOVED lines=9> */
[----:B-1----:R-:W-:Y:S01]  /*1b80*/  IMAD.MOV.U32 R14, RZ, RZ, R22 ;  /* 0x000000ffff0e7224 */ /* 0x002fe200078e0016 */
[----:B------:R-:W-:Y:S01]  /*1b90*/  MOV R29, 0x1bc0 ;  /* 0x00001bc0001d7802 */ /* 0x000fe20000000f00 */
[----:B------:R-:W-:Y:S02]  /*1ba0*/  IMAD.MOV.U32 R26, RZ, RZ, R23 ;  /* 0x000000ffff1a7224 */ /* 0x000fe400078e0017 */
[----:B0-----:R-:W-:Y:S05]  /*1bb0*/  CALL.REL.NOINC `($triton_poi_fused_stack_6$__internal_trig_reduction_slowpathd) ;  /* 0x00001bf000007944 */ /* 0x001fea0003c00000 */
[----:B------:R-:W-:Y:S05]  /*1bc0*/  BSYNC B2 ;  /* 0x0000000000027941 */ /* 0x000fea0003800000 */
.L_x_35:
[----:B------:R0:W5:Y:S01]  /*1bd0*/  LDL R14, [R1] ;  /* 0x00000000010e7983 */ /* 0x0001620000100800 */
[----:B------:R-:W-:Y:S05]  /*1be0*/  BRA `(.L_x_34) ;  /* 0x0000002000007947 */ /* 0x000fea0003800000 */
.L_x_33:
[----:B------:R0:W1:Y:S01]  /*1bf0*/  DMUL R34, RZ, R22 ;  /* 0x00000016ff227228 */ /* 0x0000620000000000 */
[----:B------:R-:W-:-:S05]  /*1c00*/  IMAD.MOV.U32 R14, RZ, RZ, RZ ;  /* 0x000000ffff0e7224 */ /* 0x000fca00078e00ff */
.L_x_34:
[----:B------:R-:W-:Y:S05]  /*1c10*/  BSYNC B1 ;  /* 0x0000000000017941 */ /* 0x000fea0003800000 */
.L_x_32:
[----:B------:R-:W-:Y:S01]  /*1c20*/  ISETP.GT.AND P2, PT, R27, 0x2, !P1 ;  /* 0x000000021b00780c */ /* 0x000fe20004f44270 */
[----:B------:R-:W-:Y:S01]  /*1c30*/  IMAD.MOV.U32 R15, RZ, RZ, RZ ;  /* 0x000000ffff0f7224 */ /* 0x000fe200078e00ff */
[----:B------:R-:W-:Y:S01]  /*1c40*/  ISETP.GT.AND P3, PT, R37, 0xff, PT ;  /* 0x000000ff2500780c */ /* 0x000fe20003f64270 */
[----:B0-----:R-:W-:-:S10]  /*1c50*/  IMAD.MOV.U32 R22, RZ, RZ, RZ ;  /* 0x000000ffff167224 */ /* 0x001fd400078e00ff */
[----:B------:R-:W2:Y:S01]  /*1c60*/  @P2 LDG.E.EL R15, [R10.64] ;  /* 0x000000060a0f2981 */ /* 0x000ea2000c2e1900 */
[----:B------:R-:W-:Y:S01]  /*1c70*/  ISETP.GT.AND P2, PT, R27, 0x2, P3 ;  /* 0x000000021b00780c */ /* 0x000fe20001f44270 */
[----:B-1----:R-:W-:-:S12]  /*1c80*/  CS2R R16, SRZ ;  /* 0x0000000000107805 */ /* 0x002fd8000001ff00 */
[----:B------:R-:W2:Y:S01]  /*1c90*/  @P2 LDG.E.EL R22, [R12.64+-0xc00] ;  /* 0xfff400060c162981 */ /* 0x000ea2000c2e1900 */
[----:B------:R-:W-:-:S04]  /*1ca0*/  ISETP.GT.AND P2, PT, R41, 0x2, PT ;  /* 0x000000022900780c */ /* 0x000fc80003f44270 */
[----:B------:R-:W-:-:S13]  /*1cb0*/  ISETP.LT.AND P3, PT, R37, 0x100, P2 ;  /* 0x000001002500780c */ /* 0x000fda0001761270 */
[----:B------:R-:W3:Y:S01]  /*1cc0*/  @P3 LDG.E.EL R16, [R10.64] ;  /* 0x000000060a103981 */ /* 0x000ee2000c2e1900 */
[----:B------:R-:W-:-:S13]  /*1cd0*/  ISETP.GT.AND P3, PT, R37, 0xff, P2 ;  /* 0x000000ff2500780c */ /* 0x000fda0001764270 */
[----:B------:R-:W3:Y:S01]  /*1ce0*/  @P3 LDG.E.EL R17, [R12.64+-0xc00] ;  /* 0xfff400060c113981 */ /* 0x000ee2000c2e1900 */
[----:B------:R-:W-:Y:S01]  /*1cf0*/  IMAD.MOV.U32 R41, RZ, RZ, 0x8 ;  /* 0x00000008ff297424 */ /* 0x000fe200078e00ff */
[----:B--2---:R-:W-:Y:S02]  /*1d00*/  SEL R26, R15, R22, !P1 ;  /* 0x000000160f1a7207 */ /* 0x004fe40004800000 */
[----:B---3--:R-:W-:Y:S02]  /*1d10*/  SEL R15, R16, R17, !P1 ;  /* 0x00000011100f7207 */ /* 0x008fe40004800000 */
[----:B-----5:R-:W-:-:S05]  /*1d20*/  LOP3.LUT P1, R16, R14, 0x1, RZ, 0xc0, !PT ;  /* 0x000000010e107812 */ /* 0x020fca000782c0ff */
[----:B------:R-:W-:-:S04]  /*1d30*/  IMAD.SHL.U32 R16, R16, 0x8, RZ ;  /* 0x0000000810107824 */ /* 0x000fc800078e00ff */
[----:B------:R-:W-:-:S05]  /*1d40*/  IMAD.WIDE.U32 R40, R16, R41, c[0x4][0x18] ;  /* 0x0100060010287625 */ /* 0x000fca00078e0029 */
[----:B------:R-:W2:Y:S04]  /*1d50*/  LDG.E.64.CONSTANT R36, [R40.64+0x8] ;  /* 0x0000080628247981 */ /* 0x000ea8000c1e9b00 */
[----:B------:R-:W3:Y:S04]  /*1d60*/  LDG.E.64.CONSTANT R32, [R40.64+0x10] ;  /* 0x0000100628207981 */ /* 0x000ee8000c1e9b00 */
[----:B------:R-:W4:Y:S04]  /*1d70*/  LDG.E.64.CONSTANT R30, [R40.64+0x18] ;  /* 0x00001806281e7981 */ /* 0x000f28000c1e9b00 */
[----:B------:R-:W4:Y:S04]  /*1d80*/  LDG.E.64.CONSTANT R10, [R40.64+0x20] ;  /* 0x00002006280a7981 */ /* 0x000f28000c1e9b00 */
[----:B------:R-:W4:Y:S04]  /*1d90*/  LDG.E.64.CONSTANT R12, [R40.64+0x28] ;  /* 0x00002806280c7981 */ /* 0x000f28000c1e9b00 */
[----:B------:R-:W4:Y:S01]  /*1da0*/  LDG.E.64.CONSTANT R16, [R40.64+0x30] ;  /* 0x0000300628107981 */ /* 0x000f22000c1e9b00 */
[----:B------:R-:W-:Y:S01]  /*1db0*/  IMAD.MOV.U32 R42, RZ, RZ, 0x79785eba ;  /* 0x79785ebaff2a7424 */ /* 0x000fe200078e00ff */
[----:B------:R-:W2:Y:S01]  /*1dc0*/  DMUL R22, R34, R34 ;  /* 0x0000002222167228 */ /* 0x000ea20000000000 */
[----:B------:R-:W-:Y:S01]  /*1dd0*/  IMAD.MOV.U32 R29, RZ, RZ, 0x3de5db65 ;  /* 0x3de5db65ff1d7424 */ /* 0x000fe200078e00ff */
[----:B------:R-:W-:Y:S01]  /*1de0*/  LOP3.LUT P4, RZ, R0, 0x2, RZ, 0xc0, !PT ;  /* 0x0000000200ff7812 */ /* 0x000fe2000788c0ff */
[----:B------:R-:W-:Y:S01]  /*1df0*/  BSSY B1, `(.L_x_36) ;  /* 0x000003a000017945 */ /* 0x000fe20003800000 */
[----:B------:R-:W-:Y:S01]  /*1e00*/  FSEL R42, -R42, 4.2945490664224492434e-19, !P1 ;  /* 0x20fd81642a2a7808 */ /* 0x000fe20004800100 */
[----:B------:R-:W-:Y:S01]  /*1e10*/  DFMA R44, R6, -1, RZ ;  /* 0xbff00000062c782b */ /* 0x000fe200000000ff */
[----:B------:R-:W-:-:S02]  /*1e20*/  FSEL R43, R29, -0.082518599927425384521, !P1 ;  /* 0xbda8ff831d2b7808 */ /* 0x000fc40004800000 */
[----:B------:R-:W-:Y:S02]  /*1e30*/  LOP3.LUT P3, RZ, R38, 0x2, RZ, 0xc0, !PT ;  /* 0x0000000226ff7812 */ /* 0x000fe4000786c0ff */
[----:B------:R-:W-:Y:S02]  /*1e40*/  P2R R38, PR, RZ, 0x10 ;  /* 0x00000010ff267803 */ /* 0x000fe40000000000 */
[----:B------:R-:W-:Y:S02]  /*1e50*/  ISETP.GT.AND P4, PT, R27, 0x2, PT ;  /* 0x000000021b00780c */ /* 0x000fe40003f84270 */
[----:B------:R-:W-:Y:S02]  /*1e60*/  LOP3.LUT P5, RZ, R49, 0x2, RZ, 0xc0, !PT ;  /* 0x0000000231ff7812 */ /* 0x000fe400078ac0ff */
[----:B------:R-:W-:Y:S02]  /*1e70*/  P2R R0, PR, RZ, 0x10 ;  /* 0x00000010ff007803 */ /* 0x000fe40000000000 */
[----:B------:R-:W-:Y:S01]  /*1e80*/  P2R R0, PR, RZ, 0x20 ;  /* 0x00000020ff007803 */ /* 0x000fe20000000000 */
[----:B--2---:R-:W3:-:S06]  /*1e90*/  DFMA R36, R22, R42, R36 ;  /* 0x0000002a1624722b */ /* 0x004ecc0000000024 */
[----:B---3--:R0:W4:Y:S02]  /*1ea0*/  DFMA R32, R22, R36, R32 ;  /* 0x000000241620722b */ /* 0x0081240000000020 */
[----:B0-----:R-:W-:-:S04]  /*1eb0*/  P2R R37, PR, RZ, 0x8 ;  /* 0x00000008ff257803 */ /* 0x001fc80000000000 */
[C---:B----4-:R0:W1:Y:S02]  /*1ec0*/  DFMA R32, R22.reuse, R32, R30 ;  /* 0x000000201620722b */ /* 0x050064000000001e */
[----:B0-----:R-:W0:Y:S04]  /*1ed0*/  F2F.F64.F32 R30, R26 ;  /* 0x0000001a001e7310 */ /* 0x001e280000201800 */
[----:B-1----:R-:W1:-:S06]  /*1ee0*/  DFMA R10, R22, R32, R10 ;  /* 0x00000020160a722b */ /* 0x002e4c000000000a */
[C---:B-1----:R1:W2:Y:S02]  /*1ef0*/  DFMA R10, R22.reuse, R10, R12 ;  /* 0x0000000a160a722b */ /* 0x0422a4000000000c */
[----:B-1----:R1:W3:Y:S04]  /*1f00*/  F2F.F64.F32 R12, R15 ;  /* 0x0000000f000c7310 */ /* 0x0022e80000201800 */
[----:B--2---:R-:W2:-:S04]  /*1f10*/  DFMA R10, R22, R10, R16 ;  /* 0x0000000a160a722b */ /* 0x004e880000000010 */
[----:B0-----:R-:W1:-:S04]  /*1f20*/  DMUL R16, R30, R4 ;  /* 0x000000041e107228 */ /* 0x001e480000000000 */
[----:B--2---:R-:W-:-:S04]  /*1f30*/  DFMA R34, R10, R34, R34 ;  /* 0x000000220a22722b */ /* 0x004fc80000000022 */
[----:B------:R-:W0:Y:S02]  /*1f40*/  DFMA R32, R22, R10, 1 ;  /* 0x3ff000001620742b */ /* 0x000e24000000000a */
[----:B-1----:R-:W-:Y:S02]  /*1f50*/  LOP3.LUT R15, R17, 0x7fffffff, RZ, 0xc0, !PT ;  /* 0x7fffffff110f7812 */ /* 0x002fe400078ec0ff */
[----:B------:R-:W-:Y:S01]  /*1f60*/  ISETP.NE.AND P4, PT, R16, RZ, PT ;  /* 0x000000ff1000720c */ /* 0x000fe20003f85270 */
[----:B---3--:R1:W2:Y:S01]  /*1f70*/  DMUL R2, R12, R2 ;  /* 0x000000020c027228 */ /* 0x0082a20000000000 */
[----:B------:R-:W-:-:S03]  /*1f80*/  ISETP.EQ.AND P3, PT, R15, 0x7ff00000, PT ;  /* 0x7ff000000f00780c */ /* 0x000fc60003f62270 */
[----:B------:R1:W3:Y:S01]  /*1f90*/  DFMA R22, R20, -1, RZ ;  /* 0xbff000001416782b */ /* 0x0002e200000000ff */
[----:B0-----:R-:W-:Y:S02]  /*1fa0*/  FSEL R4, R34, R32, !P1 ;  /* 0x0000002022047208 */ /* 0x001fe40004800000 */
[----:B------:R-:W-:Y:S01]  /*1fb0*/  FSEL R5, R35, R33, !P1 ;  /* 0x0000002123057208 */ /* 0x000fe20004800000 */
[----:B------:R1:W0:Y:S01]  /*1fc0*/  DFMA R12, R18, -1, RZ ;  /* 0xbff00000120c782b */ /* 0x00022200000000ff */
[----:B------:R-:W-:-:S03]  /*1fd0*/  LOP3.LUT P1, RZ, R48, 0x2, RZ, 0xc0, !PT ;  /* 0x0000000230ff7812 */ /* 0x000fc6000782c0ff */
[----:B------:R1:W4:Y:S01]  /*1fe0*/  DFMA R10, R8, -1, RZ ;  /* 0xbff00000080a782b */ /* 0x00032200000000ff */
[----:B------:R-:W-:Y:S02]  /*1ff0*/  P2R R41, PR, RZ, 0x2 ;  /* 0x00000002ff297803 */ /* 0x000fe40000000000 */
[----:B------:R-:W-:Y:S01]  /*2000*/  LOP3.LUT P1, RZ, R14, 0x2, RZ, 0xc0, !PT ;  /* 0x000000020eff7812 */ /* 0x000fe2000782c0ff */
[----:B------:R1:W0:Y:S01]  /*2010*/  DFMA R42, R4, -1, RZ ;  /* 0xbff00000042a782b */ /* 0x00022200000000ff */
[----:B------:R-:W-:Y:S05]  /*2020*/  @!P4 BRA P3, `(.L_x_37) ;  /* 0x000001400000c947 */ /* 0x000fea0001800000 */
[C---:B--234-:R-:W2:Y:S01]  /*2030*/  DMUL R14, R16.reuse, c[0x2][0x0] ;  /* 0x00800000100e7a28 */ /* 0x05cea20000000000 */
[----:B------:R-:W-:Y:S03]  /*2040*/  BSSY B2, `(.L_x_38) ;  /* 0x0000010000027945 */ /* 0x000fe60003800000 */
[----:B------:R-:W-:-:S06]  /*2050*/  DSETP.GE.AND P3, PT, |R16|, 2.14748364800000000000e+09, PT ;  /* 0x41e000001000742a */ /* 0x000fcc0003f66200 */
[----:B--2---:R-:W2:Y:S08]  /*2060*/  F2I.F64 R14, R14 ;  /* 0x0000000e000e7311 */ /* 0x004eb00000301100 */
[----:B--2---:R-:W2:Y:S01]  /*2070*/  I2F.F64 R30, R14 ;  /* 0x0000000e001e7312 */ /* 0x004ea20000201c00 */
[----:B------:R3:W-:Y:S01]  /*2080*/  STL [R1], R14 ;  /* 0x0000000e01007387 */ /* 0x0007e20000100800 */
[----:B--2---:R-:W2:-:S06]  /*2090*/  DFMA R34, -R30, c[0x2][0x8], R16 ;  /* 0x008002001e227a2b */ /* 0x004e8c0000000110 */
[----:B--2---:R-:W2:-:S06]  /*20a0*/  DFMA R34, -R30, c[0x2][0x10], R34 ;  /* 0x008004001e227a2b */ /* 0x004e8c0000000122 */
[----:B--2---:R3:W2:Y:S01]  /*20b0*/  DFMA R34, -R30, c[0x2][0x18], R34 ;  /* 0x008006001e227a2b */ /* 0x0046a20000000122 */
[----:B------:R-:W-:Y:S05]  /*20c0*/  @!P3 BRA `(.L_x_39) ;  /* 0x000000700000b947 */ /* 0x000fea0003800000 */
[----:B------:R-:W-:Y:S01]  /*20d0*/  BSSY B3, `(.L_x_40) ;  /* 0x0000005000037945 */ /* 0x000fe20003800000 */
[----:B---3--:R-:W-:Y:S01]  /*20e0*/  IMAD.MOV.U32 R14, RZ, RZ, R16 ;  /* 0x000000ffff0e7224 */ /* 0x008fe200078e0010 */
[----:B------:R-:W-:Y:S01]  /*20f0*/  MOV R29, 0x2120 ;  /* 0x00002120001d7802 */ /* 0x000fe20000000f00 */
[----:B------:R-:W-:Y:S02]  /*2100*/  IMAD.MOV.U32 R26, RZ, RZ, R17 ;  /* 0x000000ffff1a7224 */ /* 0x000fe400078e0011 */
[----:B012---:R-:W-:Y:S05]  /*2110*/  CALL.REL.NOINC `($triton_poi_fused_stack_6$__internal_trig_reduction_slowpathd) ;  /* 0x0000169000007944 */ /* 0x007fea0003c00000 */
[----:B------:R-:W-:Y:S05]  /*2120*/  BSYNC B3 ;  /* 0x0000000000037941 */ /* 0x000fea0003800000 */
.L_x_40:
[----:B------:R0:W5:Y:S02]  /*2130*/  LDL R14, [R1] ;  /* 0x00000000010e7983 */ /* 0x0001640000100800 */
.L_x_39:
[----:B------:R-:W-:Y:S05]  /*2140*/  BSYNC B2 ;  /* 0x0000000000027941 */ /* 0x000fea0003800000 */
.L_x_38:
[----:B---3-5:R-:W-:Y:S01]  /*2150*/  IADD3 R14, R14, 0x1, RZ ;  /* 0x000000010e0e7810 */ /* 0x028fe20007ffe0ff */
[----:B------:R-:W-:Y:S05]  /*2160*/  BRA `(.L_x_41) ;  /* 0x0000002000007947 */ /* 0x000fea0003800000 */
.L_x_37:
[----:B--234-:R2:W3:Y:S01]  /*2170*/  DMUL R34, RZ, R16 ;  /* 0x00000010ff227228 */ /* 0x01c4e20000000000 */
[----:B------:R-:W-:-:S05]  /*2180*/  IMAD.MOV.U32 R14, RZ, RZ, 0x1 ;  /* 0x00000001ff0e7424 */ /* 0x000fca00078e00ff */
.L_x_41:
[----:B------:R-:W-:Y:S05]  /*2190*/  BSYNC B1 ;  /* 0x0000000000017941 */ /* 0x000fea0003800000 */
.L_x_36:
[----:B------:R-:W-:Y:S01]  /*21a0*/  ISETP.NE.AND P3, PT, R38, RZ, PT ;  /* 0x000000ff2600720c */ /* 0x000fe20003f65270 */
[----:B------:R-:W-:Y:S01]  /*21b0*/  IMAD.MOV.U32 R39, RZ, RZ, 0x8 ;  /* 0x00000008ff277424 */ /* 0x000fe200078e00ff */
[----:B------:R-:W-:Y:S02]  /*21c0*/  ISETP.NE.AND P4, PT, R0, RZ, PT ;  /* 0x000000ff0000720c */ /* 0x000fe40003f85270 */
[----:B-1----:R-:W-:-:S02]  /*21d0*/  FSEL R8, R8, R10, !P3 ;  /* 0x0000000a08087208 */ /* 0x002fc40005800000 */
[----:B------:R-:W-:Y:S02]  /*21e0*/  FSEL R9, R9, R11, !P3 ;  /* 0x0000000b09097208 */ /* 0x000fe40005800000 */
[----:B------:R-:W-:Y:S02]  /*21f0*/  LOP3.LUT P3, R0, R14, 0x1, RZ, 0xc0, !PT ;  /* 0x000000010e007812 */ /* 0x000fe4000786c0ff */
[----:B------:R-:W-:Y:S02]  /*2200*/  ISETP.NE.AND P5, PT, R41, RZ, PT ;  /* 0x000000ff2900720c */ /* 0x000fe40003fa5270 */
[----:B------:R-:W-:Y:S01]  /*2210*/  FSEL R22, R20, R22, !P4 ;  /* 0x0000001614167208 */ /* 0x000fe20006000000 */
[----:B------:R-:W-:Y:S01]  /*2220*/  IMAD.SHL.U32 R0, R0, 0x8, RZ ;  /* 0x0000000800007824 */ /* 0x000fe200078e00ff */
[----:B------:R-:W-:Y:S02]  /*2230*/  FSEL R20, R21, R23, !P4 ;  /* 0x0000001715147208 */ /* 0x000fe40006000000 */
[----:B------:R-:W-:Y:S01]  /*2240*/  ISETP.NE.AND P4, PT, R37, RZ, PT ;  /* 0x000000ff2500720c */ /* 0x000fe20003f85270 */
[----:B------:R-:W-:-:S04]  /*2250*/  IMAD.WIDE.U32 R38, R0, R39, c[0x4][0x18] ;  /* 0x0100060000267625 */ /* 0x000fc800078e0027 */
[----:B------:R-:W-:Y:S01]  /*2260*/  IMAD.MOV.U32 R48, RZ, RZ, 0x79785eba ;  /* 0x79785ebaff307424 */ /* 0x000fe200078e00ff */
[----:B------:R-:W4:Y:S01]  /*2270*/  LDG.E.64.CONSTANT R40, [R38.64+0x8] ;  /* 0x0000080626287981 */ /* 0x000f22000c1e9b00 */
[----:B--23--:R-:W4:Y:S01]  /*2280*/  DMUL R10, R34, R34 ;  /* 0x00000022220a7228 */ /* 0x00cf220000000000 */
[----:B------:R-:W-:Y:S01]  /*2290*/  BSSY B1, `(.L_x_42) ;  /* 0x0000037000017945 */ /* 0x000fe20003800000 */
[----:B0-----:R-:W-:Y:S01]  /*22a0*/  FSEL R18, R18, R12, !P5 ;  /* 0x0000000c12127208 */ /* 0x001fe20006800000 */
[----:B------:R-:W2:Y:S04]  /*22b0*/  LDG.E.64.CONSTANT R46, [R38.64+0x10] ;  /* 0x00001006262e7981 */ /* 0x000ea8000c1e9b00 */
[----:B------:R-:W3:Y:S04]  /*22c0*/  LDG.E.64.CONSTANT R36, [R38.64+0x18] ;  /* 0x0000180626247981 */ /* 0x000ee8000c1e9b00 */
[----:B------:R-:W5:Y:S04]  /*22d0*/  LDG.E.64.CONSTANT R32, [R38.64+0x20] ;  /* 0x0000200626207981 */ /* 0x000f68000c1e9b00 */
[----:B------:R-:W5:Y:S04]  /*22e0*/  LDG.E.64.CONSTANT R30, [R38.64+0x28] ;  /* 0x00002806261e7981 */ /* 0x000f68000c1e9b00 */
[----:B------:R-:W5:Y:S01]  /*22f0*/  LDG.E.64.CONSTANT R16, [R38.64+0x30] ;  /* 0x0000300626107981 */ /* 0x000f62000c1e9b00 */
[----:B------:R-:W-:Y:S01]  /*2300*/  IMAD.MOV.U32 R0, RZ, RZ, 0x3de5db65 ;  /* 0x3de5db65ff007424 */ /* 0x000fe200078e00ff */
[----:B------:R-:W-:-:S02]  /*2310*/  FSEL R48, -R48, 4.2945490664224492434e-19, !P3 ;  /* 0x20fd816430307808 */ /* 0x000fc40005800100 */
[----:B------:R-:W-:Y:S02]  /*2320*/  FSEL R12, R19, R13, !P5 ;  /* 0x0000000d130c7208 */ /* 0x000fe40006800000 */
[----:B------:R-:W-:Y:S02]  /*2330*/  FSEL R49, R0, -0.082518599927425384521, !P3 ;  /* 0xbda8ff8300317808 */ /* 0x000fe40005800000 */
[----:B------:R-:W-:Y:S02]  /*2340*/  FSEL R0, R4, R42, !P1 ;  /* 0x0000002a04007208 */ /* 0x000fe40004800000 */
[----:B------:R-:W-:Y:S02]  /*2350*/  FSEL R4, R5, R43, !P1 ;  /* 0x0000002b05047208 */ /* 0x000fe40004800000 */
[----:B------:R-:W-:Y:S01]  /*2360*/  LOP3.LUT P1, RZ, R14, 0x2, RZ, 0xc0, !PT ;  /* 0x000000020eff7812 */ /* 0x000fe2000782c0ff */
[----:B----4-:R-:W2:-:S06]  /*2370*/  DFMA R40, R10, R48, R40 ;  /* 0x000000300a28722b */ /* 0x010e8c0000000028 */
[----:B--2---:R-:W3:-:S06]  /*2380*/  DFMA R40, R10, R40, R46 ;  /* 0x000000280a28722b */ /* 0x004ecc000000002e */
[----:B---3--:R-:W5:-:S06]  /*2390*/  DFMA R36, R10, R40, R36 ;  /* 0x000000280a24722b */ /* 0x008f4c0000000024 */
[----:B-----5:R-:W0:-:S06]  /*23a0*/  DFMA R32, R10, R36, R32 ;  /* 0x000000240a20722b */ /* 0x020e0c0000000020 */
[----:B0-----:R-:W0:-:S06]  /*23b0*/  DFMA R30, R10, R32, R30 ;  /* 0x000000200a1e722b */ /* 0x001e0c000000001e */
[----:B0-----:R-:W0:-:S06]  /*23c0*/  DFMA R16, R10, R30, R16 ;  /* 0x0000001e0a10722b */ /* 0x001e0c0000000010 */
[----:B0-----:R-:W-:-:S04]  /*23d0*/  DFMA R34, R16, R34, R34 ;  /* 0x000000221022722b */ /* 0x001fc80000000022 */
[----:B------:R-:W0:-:S10]  /*23e0*/  DFMA R10, R10, R16, 1 ;  /* 0x3ff000000a0a742b */ /* 0x000e140000000010 */
[----:B0-----:R-:W-:Y:S02]  /*23f0*/  FSEL R30, R34, R10, !P3 ;  /* 0x0000000a221e7208 */ /* 0x001fe40005800000 */
[----:B------:R-:W-:-:S06]  /*2400*/  FSEL R31, R35, R11, !P3 ;  /* 0x0000000b231f7208 */ /* 0x000fcc0005800000 */
[----:B------:R-:W0:Y:S01]  /*2410*/  DFMA R16, R30, -1, RZ ;  /* 0xbff000001e10782b */ /* 0x000e2200000000ff */
[----:B------:R-:W-:Y:S02]  /*2420*/  LOP3.LUT R11, R3, 0x7fffffff, RZ, 0xc0, !PT ;  /* 0x7fffffff030b7812 */ /* 0x000fe400078ec0ff */
[----:B------:R-:W-:Y:S02]  /*2430*/  FSEL R10, R6, R44, !P4 ;  /* 0x0000002c060a7208 */ /* 0x000fe40006000000 */
[----:B------:R-:W-:Y:S02]  /*2440*/  FSEL R6, R7, R45, !P4 ;  /* 0x0000002d07067208 */ /* 0x000fe40006000000 */
[----:B------:R-:W-:-:S03]  /*2450*/  ISETP.NE.AND P3, PT, R2, RZ, PT ;  /* 0x000000ff0200720c */ /* 0x000fc60003f65270 */
[----:B0-----:R-:W-:Y:S02]  /*2460*/  FSEL R7, R30, R16, !P1 ;  /* 0x000000101e077208 */ /* 0x001fe40004800000 */
[----:B------:R-:W-:Y:S02]  /*2470*/  FSEL R5, R31, R17, !P1 ;  /* 0x000000111f057208 */ /* 0x000fe40004800000 */
[----:B------:R-:W-:-:S13]  /*2480*/  ISETP.EQ.AND P1, PT, R11, 0x7ff00000, PT ;  /* 0x7ff000000b00780c */ /* 0x000fda0003f22270 */
[----:B------:R-:W-:Y:S05]  /*2490*/  @!P3 BRA P1, `(.L_x_43) ;  /* 0x000001400000b947 */ /* 0x000fea0000800000 */
[C---:B------:R-:W0:Y:S01]  /*24a0*/  DMUL R14, R2.reuse, c[0x2][0x0] ;  /* 0x00800000020e7a28 */ /* 0x040e220000000000 */
[----:B------:R-:W-:Y:S03]  /*24b0*/  BSSY B2, `(.L_x_44) ;  /* 0x0000010000027945 */ /* 0x000fe60003800000 */
        /* <DEDUP_REMOVED lines=14> */
.L_x_46:
[----:B------:R0:W5:Y:S02]  /*25a0*/  LDL R14, [R1] ;  /* 0x00000000010e7983 */ /* 0x0001640000100800 */
.L_x_45:
[----:B------:R-:W-:Y:S05]  /*25b0*/  BSYNC B2 ;  /* 0x0000000000027941 */ /* 0x000fea0003800000 */
.L_x_44:
[----:B-1---5:R-:W-:Y:S01]  /*25c0*/  IADD3 R14, R14, 0x1, RZ ;  /* 0x000000010e0e7810 */ /* 0x022fe20007ffe0ff */
[----:B------:R-:W-:Y:S05]  /*25d0*/  BRA `(.L_x_47) ;  /* 0x0000002000007947 */ /* 0x000fea0003800000 */
.L_x_43:
[----:B------:R0:W1:Y:S01]  /*25e0*/  DMUL R34, RZ, R2 ;  /* 0x00000002ff227228 */ /* 0x0000620000000000 */
[----:B------:R-:W-:-:S05]  /*25f0*/  IMAD.MOV.U32 R14, RZ, RZ, 0x1 ;  /* 0x00000001ff0e7424 */ /* 0x000fca00078e00ff */
.L_x_47:
[----:B------:R-:W-:Y:S05]  /*2600*/  BSYNC B1 ;  /* 0x0000000000017941 */ /* 0x000fea0003800000 */
.L_x_42:
[----:B0-----:R-:W-:Y:S01]  /*2610*/  LOP3.LUT P1, R2, R14, 0x1, RZ, 0xc0, !PT ;  /* 0x000000010e027812 */ /* 0x001fe2000782c0ff */
[----:B------:R-:W-:Y:S01]  /*2620*/  IMAD.MOV.U32 R11, RZ, RZ, 0x8 ;  /* 0x00000008ff0b7424 */ /* 0x000fe200078e00ff */
[----:B------:R-:W-:Y:S02]  /*2630*/  ISETP.NE.AND P5, PT, R50, RZ, PT ;  /* 0x000000ff3200720c */ /* 0x000fe40003fa5270 */
[----:B------:R-:W-:Y:S01]  /*2640*/  ISETP.NE.AND P3, PT, R54, RZ, PT ;  /* 0x000000ff3600720c */ /* 0x000fe20003f65270 */
[----:B------:R-:W-:-:S04]  /*2650*/  IMAD.SHL.U32 R2, R2, 0x8, RZ ;  /* 0x0000000802027824 */ /* 0x000fc800078e00ff */
[----:B------:R-:W-:-:S05]  /*2660*/  IMAD.WIDE.U32 R30, R2, R11, c[0x4][0x18] ;  /* 0x01000600021e7625 */ /* 0x000fca00078e000b */
[----:B------:R-:W2:Y:S04]  /*2670*/  LDG.E.64.CONSTANT R32, [R30.64+0x8] ;  /* 0x000008061e207981 */ /* 0x000ea8000c1e9b00 */
[----:B------:R-:W3:Y:S04]  /*2680*/  LDG.E.64.CONSTANT R36, [R30.64+0x10] ;  /* 0x000010061e247981 */ /* 0x000ee8000c1e9b00 */
[----:B------:R-:W4:Y:S04]  /*2690*/  LDG.E.64.CONSTANT R38, [R30.64+0x18] ;  /* 0x000018061e267981 */ /* 0x000f28000c1e9b00 */
[----:B------:R-:W5:Y:S04]  /*26a0*/  LDG.E.64.CONSTANT R40, [R30.64+0x20] ;  /* 0x000020061e287981 */ /* 0x000f68000c1e9b00 */
[----:B------:R-:W5:Y:S04]  /*26b0*/  LDG.E.64.CONSTANT R24, [R30.64+0x28] ;  /* 0x000028061e187981 */ /* 0x000f68000c1e9b00 */
[----:B------:R-:W5:Y:S01]  /*26c0*/  LDG.E.64.CONSTANT R16, [R30.64+0x30] ;  /* 0x000030061e107981 */ /* 0x000f62000c1e9b00 */
[----:B------:R-:W-:Y:S01]  /*26d0*/  IMAD.MOV.U32 R42, RZ, RZ, 0x79785eba ;  /* 0x79785ebaff2a7424 */ /* 0x000fe200078e00ff */
[----:B-1----:R-:W2:Y:S01]  /*26e0*/  DMUL R2, R34, R34 ;  /* 0x0000002222027228 */ /* 0x002ea20000000000 */
[----:B------:R-:W-:Y:S01]  /*26f0*/  IMAD.MOV.U32 R13, RZ, RZ, 0x3de5db65 ;  /* 0x3de5db65ff0d7424 */ /* 0x000fe200078e00ff */
[----:B------:R-:W-:Y:S01]  /*2700*/  ISETP.GT.AND P6, PT, R27, 0x2, PT ;  /* 0x000000021b00780c */ /* 0x000fe20003fc4270 */
[----:B------:R-:W-:Y:S01]  /*2710*/  IMAD.WIDE R28, R28, R11, c[0x0][0x170] ;  /* 0x00005c001c1c7625 */ /* 0x000fe200078e020b */
[----:B------:R-:W-:Y:S01]  /*2720*/  FSEL R42, -R42, 4.2945490664224492434e-19, !P1 ;  /* 0x20fd81642a2a7808 */ /* 0x000fe20004800100 */
[----:B------:R-:W-:Y:S01]  /*2730*/  DADD R8, RZ, -R8 ;  /* 0x00000000ff087229 */ /* 0x000fe20000000808 */
[----:B------:R-:W-:-:S02]  /*2740*/  FSEL R43, R13, -0.082518599927425384521, !P1 ;  /* 0xbda8ff830d2b7808 */ /* 0x000fc40004800000 */
[----:B------:R-:W-:-:S04]  /*2750*/  ISETP.GE.AND P4, PT, R27, 0x1, PT ;  /* 0x000000011b00780c */ /* 0x000fc80003f86270 */
[----:B--2---:R-:W3:-:S06]  /*2760*/  DFMA R32, R2, R42, R32 ;  /* 0x0000002a0220722b */ /* 0x004ecc0000000020 */
[----:B---3--:R-:W4:-:S06]  /*2770*/  DFMA R32, R2, R32, R36 ;  /* 0x000000200220722b */ /* 0x008f0c0000000024 */
[----:B----4-:R-:W5:-:S06]  /*2780*/  DFMA R32, R2, R32, R38 ;  /* 0x000000200220722b */ /* 0x010f4c0000000026 */
[----:B-----5:R-:W0:-:S06]  /*2790*/  DFMA R32, R2, R32, R40 ;  /* 0x000000200220722b */ /* 0x020e0c0000000028 */
[----:B0-----:R-:W0:-:S06]  /*27a0*/  DFMA R24, R2, R32, R24 ;  /* 0x000000200218722b */ /* 0x001e0c0000000018 */
[----:B0-----:R-:W0:-:S06]  /*27b0*/  DFMA R16, R2, R24, R16 ;  /* 0x000000180210722b */ /* 0x001e0c0000000010 */
[----:B0-----:R-:W-:-:S04]  /*27c0*/  DFMA R34, R16, R34, R34 ;  /* 0x000000221022722b */ /* 0x001fc80000000022 */
[----:B------:R-:W0:-:S10]  /*27d0*/  DFMA R2, R2, R16, 1 ;  /* 0x3ff000000202742b */ /* 0x000e140000000010 */
[----:B0-----:R-:W-:Y:S02]  /*27e0*/  FSEL R16, R34, R2, !P1 ;  /* 0x0000000222107208 */ /* 0x001fe40004800000 */
[----:B------:R-:W-:Y:S02]  /*27f0*/  FSEL R17, R35, R3, !P1 ;  /* 0x0000000323117208 */ /* 0x000fe40004800000 */
[----:B------:R-:W-:-:S04]  /*2800*/  LOP3.LUT P1, RZ, R14, 0x2, RZ, 0xc0, !PT ;  /* 0x000000020eff7812 */ /* 0x000fc8000782c0ff */
[----:B------:R-:W0:-:S10]  /*2810*/  DFMA R2, R16, -1, RZ ;  /* 0xbff000001002782b */ /* 0x000e1400000000ff */
[----:B0-----:R-:W-:Y:S02]  /*2820*/  FSEL R13, R16, R2, !P1 ;  /* 0x00000002100d7208 */ /* 0x001fe40004800000 */
[----:B------:R-:W-:Y:S02]  /*2830*/  FSEL R2, R17, R3, !P1 ;  /* 0x0000000311027208 */ /* 0x000fe40004800000 */
[----:B------:R-:W-:Y:S02]  /*2840*/  ISETP.NE.AND P1, PT, R27, 0x2, PT ;  /* 0x000000021b00780c */ /* 0x000fe40003f25270 */
[----:B------:R-:W-:Y:S02]  /*2850*/  @!P5 FSEL R4, R2, RZ, P2 ;  /* 0x000000ff0204d208 */ /* 0x000fe40001000000 */
[----:B------:R-:W-:Y:S02]  /*2860*/  @!P5 FSEL R0, R13, RZ, P2 ;  /* 0x000000ff0d00d208 */ /* 0x000fe40001000000 */
[----:B------:R-:W-:-:S02]  /*2870*/  @P0 FSEL R12, R9, R4, P3 ;  /* 0x00000004090c0208 */ /* 0x000fc40001800000 */
[----:B------:R-:W-:-:S03]  /*2880*/  @P0 FSEL R18, R8, R0, P3 ;  /* 0x0000000008120208 */ /* 0x000fc60001800000 */
[----:B------:R-:W-:Y:S02]  /*2890*/  IMAD.MOV.U32 R19, RZ, RZ, R12 ;  /* 0x000000ffff137224 */ /* 0x000fe400078e000c */
[----:B------:R-:W-:Y:S02]  /*28a0*/  @P1 FSEL R10, R7, RZ, P6 ;  /* 0x000000ff070a1208 */ /* 0x000fe40003000000 */
[----:B------:R-:W-:Y:S02]  /*28b0*/  @P1 FSEL R6, R5, RZ, P6 ;  /* 0x000000ff05061208 */ /* 0x000fe40003000000 */
[----:B------:R-:W-:Y:S02]  /*28c0*/  FSEL R16, R22, R10, !P4 ;  /* 0x0000000a16107208 */ /* 0x000fe40006000000 */
[----:B------:R-:W-:-:S05]  /*28d0*/  FSEL R17, R20, R6, !P4 ;  /* 0x0000000614117208 */ /* 0x000fca0006000000 */
[----:B------:R-:W-:Y:S01]  /*28e0*/  STG.E.128 [R28.64], R16 ;  /* 0x000000101c007986 */ /* 0x000fe2000c101d06 */
[----:B------:R-:W-:Y:S05]  /*28f0*/  EXIT ;  /* 0x000000000000794d */ /* 0x000fea0003800000 */
        .weak           $__internal_0_$__cuda_sm20_div_rn_f64_full
        .type           $__internal_0_$__cuda_sm20_div_rn_f64_full,@function
        .size           $__internal_0_$__cuda_sm20_div_rn_f64_full,($triton_poi_fused_stack_6$__internal_accurate_pow - $__internal_0_$__cuda_sm20_div_rn_f64_full)
$__internal_0_$__cuda_sm20_div_rn_f64_full:
[C---:B------:R-:W-:Y:S01]  /*2900*/  FSETP.GEU.AND P2, PT, |R3|.reuse, 1.469367938527859385e-39, PT ;  /* 0x001000000300780b */ /* 0x040fe20003f4e200 */
[----:B------:R-:W-:Y:S01]  /*2910*/  IMAD.MOV.U32 R20, RZ, RZ, 0x1 ;  /* 0x00000001ff147424 */ /* 0x000fe200078e00ff */
[C---:B------:R-:W-:Y:S01]  /*2920*/  LOP3.LUT R14, R3.reuse, 0x800fffff, RZ, 0xc0, !PT ;  /* 0x800fffff030e7812 */ /* 0x040fe200078ec0ff */
[----:B------:R-:W-:Y:S01]  /*2930*/  IMAD.U32 R17, RZ, RZ, UR5 ;  /* 0x00000005ff117e24 */ /* 0x000fe2000f8e00ff */
[----:B------:R-:W-:Y:S01]  /*2940*/  LOP3.LUT R26, R3, 0x7ff00000, RZ, 0xc0, !PT ;  /* 0x7ff00000031a7812 */ /* 0x000fe200078ec0ff */
[----:B------:R-:W-:Y:S01]  /*2950*/  IMAD.MOV.U32 R32, RZ, RZ, 0x1ca00000 ;  /* 0x1ca00000ff207424 */ /* 0x000fe200078e00ff */
[----:B------:R-:W-:Y:S01]  /*2960*/  LOP3.LUT R15, R14, 0x3ff00000, RZ, 0xfc, !PT ;  /* 0x3ff000000e0f7812 */ /* 0x000fe200078efcff */
[----:B------:R-:W-:Y:S01]  /*2970*/  IMAD.MOV.U32 R14, RZ, RZ, R2 ;  /* 0x000000ffff0e7224 */ /* 0x000fe200078e0002 */
[----:B------:R-:W-:Y:S01]  /*2980*/  LOP3.LUT R29, R17, 0x7ff00000, RZ, 0xc0, !PT ;  /* 0x7ff00000111d7812 */ /* 0x000fe200078ec0ff */
[----:B------:R-:W-:-:S03]  /*2990*/  IMAD.U32 R16, RZ, RZ, UR4 ;  /* 0x00000004ff107e24 */ /* 0x000fc6000f8e00ff */
[----:B------:R-:W-:Y:S01]  /*29a0*/  ISETP.GE.U32.AND P3, PT, R29, R26, PT ;  /* 0x0000001a1d00720c */ /* 0x000fe20003f66070 */
[----:B------:R-:W0:Y:S01]  /*29b0*/  @!P2 DMUL R14, R2, 8.98846567431157953865e+307 ;  /* 0x7fe00000020ea828 */ /* 0x000e220000000000 */
[----:B------:R-:W-:Y:S02]  /*29c0*/  IMAD.MOV.U32 R33, RZ, RZ, R29 ;  /* 0x000000ffff217224 */ /* 0x000fe400078e001d */
[----:B------:R-:W-:Y:S02]  /*29d0*/  SEL R31, R32, 0x63400000, !P3 ;  /* 0x63400000201f7807 */ /* 0x000fe40005800000 */
[----:B------:R-:W-:Y:S01]  /*29e0*/  FSETP.GEU.AND P3, PT, |R17|, 1.469367938527859385e-39, PT ;  /* 0x001000001100780b */ /* 0x000fe20003f6e200 */
[----:B0-----:R-:W0:Y:S04]  /*29f0*/  MUFU.RCP64H R21, R15 ;  /* 0x0000000f00157308 */ /* 0x001e280000001800 */
[----:B------:R-:W-:Y:S01]  /*2a00*/  @!P2 LOP3.LUT R26, R15, 0x7ff00000, RZ, 0xc0, !PT ;  /* 0x7ff000000f1aa812 */ /* 0x000fe200078ec0ff */
[----:B0-----:R-:W0:-:S06]  /*2a10*/  DFMA R22, R20, -R14, 1 ;  /* 0x3ff000001416742b */ /* 0x001e0c000000080e */
[----:B0-----:R-:W0:-:S06]  /*2a20*/  DFMA R22, R22, R22, R22 ;  /* 0x000000161616722b */ /* 0x001e0c0000000016 */
[----:B0-----:R-:W0:-:S06]  /*2a30*/  DFMA R22, R20, R22, R20 ;  /* 0x000000161416722b */ /* 0x001e0c0000000014 */
[----:B0-----:R-:W0:-:S06]  /*2a40*/  DFMA R20, R22, -R14, 1 ;  /* 0x3ff000001614742b */ /* 0x001e0c000000080e */
[----:B0-----:R0:W1:Y:S02]  /*2a50*/  DFMA R24, R22, R20, R22 ;  /* 0x000000141618722b */ /* 0x0010640000000016 */
[----:B0-----:R-:W-:Y:S01]  /*2a60*/  LOP3.LUT R21, R31, 0x800fffff, R17, 0xf8, !PT ;  /* 0x800fffff1f157812 */ /* 0x001fe200078ef811 */
[----:B------:R-:W-:Y:S01]  /*2a70*/  IMAD.MOV.U32 R20, RZ, RZ, R16 ;  /* 0x000000ffff147224 */ /* 0x000fe200078e0010 */
[----:B------:R-:W-:Y:S05]  /*2a80*/  @P3 BRA `(.L_x_48) ;  /* 0x0000008000003947 */ /* 0x000fea0003800000 */
[----:B-1----:R-:W-:-:S04]  /*2a90*/  LOP3.LUT R22, R3, 0x7ff00000, RZ, 0xc0, !PT ;  /* 0x7ff0000003167812 */ /* 0x002fc800078ec0ff */
[----:B------:R-:W-:Y:S01]  /*2aa0*/  ISETP.GE.U32.AND P2, PT, R29, R22, PT ;  /* 0x000000161d00720c */ /* 0x000fe20003f46070 */
[----:B------:R-:W-:-:S03]  /*2ab0*/  IMAD.MOV.U32 R22, RZ, RZ, RZ ;  /* 0x000000ffff167224 */ /* 0x000fc600078e00ff */
[----:B------:R-:W-:-:S04]  /*2ac0*/  SEL R23, R32, 0x63400000, !P2 ;  /* 0x6340000020177807 */ /* 0x000fc80005000000 */
[----:B------:R-:W-:-:S04]  /*2ad0*/  LOP3.LUT R23, R23, 0x80000000, R17, 0xf8, !PT ;  /* 0x8000000017177812 */ /* 0x000fc800078ef811 */
[----:B------:R-:W-:-:S06]  /*2ae0*/  LOP3.LUT R23, R23, 0x100000, RZ, 0xfc, !PT ;  /* 0x0010000017177812 */ /* 0x000fcc00078efcff */
[----:B------:R-:W0:-:S10]  /*2af0*/  DFMA R20, R20, 2, -R22 ;  /* 0x400000001414782b */ /* 0x000e140000000816 */
[----:B0-----:R-:W-:-:S04]  /*2b00*/  LOP3.LUT R33, R21, 0x7ff00000, RZ, 0xc0, !PT ;  /* 0x7ff0000015217812 */ /* 0x001fc800078ec0ff */
.L_x_48:
[----:B-1----:R-:W-:Y:S01]  /*2b10*/  IADD3 R30, R33, -0x1, RZ ;  /* 0xffffffff211e7810 */ /* 0x002fe20007ffe0ff */
[----:B------:R-:W0:Y:S01]  /*2b20*/  DMUL R22, R24, R20 ;  /* 0x0000001418167228 */ /* 0x000e220000000000 */
[----:B------:R-:W-:Y:S01]  /*2b30*/  IADD3 R34, R26, -0x1, RZ ;  /* 0xffffffff1a227810 */ /* 0x000fe20007ffe0ff */
[----:B------:R-:W-:Y:S01]  /*2b40*/  BSSY B1, `(.L_x_49) ;  /* 0x0000037000017945 */ /* 0x000fe20003800000 */
[----:B------:R-:W-:-:S03]  /*2b50*/  ISETP.GT.U32.AND P2, PT, R30, 0x7feffffe, PT ;  /* 0x7feffffe1e00780c */ /* 0x000fc60003f44070 */
[----:B0-----:R-:W0:Y:S01]  /*2b60*/  DFMA R30, R22, -R14, R20 ;  /* 0x8000000e161e722b */ /* 0x001e220000000014 */
[----:B------:R-:W-:-:S05]  /*2b70*/  ISETP.GT.U32.OR P2, PT, R34, 0x7feffffe, P2 ;  /* 0x7feffffe2200780c */ /* 0x000fca0001744470 */
[----:B0-----:R0:W1:-:S08]  /*2b80*/  DFMA R22, R24, R30, R22 ;  /* 0x0000001e1816722b */ /* 0x0010500000000016 */
[----:B------:R-:W-:Y:S05]  /*2b90*/  @P2 BRA `(.L_x_50) ;  /* 0x000001c000002947 */ /* 0x000fea0003800000 */
[----:B01----:R-:W-:-:S04]  /*2ba0*/  LOP3.LUT R24, R3, 0x7ff00000, RZ, 0xc0, !PT ;  /* 0x7ff0000003187812 */ /* 0x003fc800078ec0ff */
[C---:B------:R-:W-:Y:S01]  /*2bb0*/  ISETP.GE.U32.AND P2, PT, R29.reuse, R24, PT ;  /* 0x000000181d00720c */ /* 0x040fe20003f46070 */
[----:B------:R-:W-:-:S03]  /*2bc0*/  IMAD.IADD R16, R29, 0x1, -R24 ;  /* 0x000000011d107824 */ /* 0x000fc600078e0a18 */
[----:B------:R-:W-:Y:S02]  /*2bd0*/  SEL R17, R32, 0x63400000, !P2 ;  /* 0x6340000020117807 */ /* 0x000fe40005000000 */
[----:B------:R-:W-:-:S04]  /*2be0*/  IMNMX R16, R16, -0x46a00000, !PT ;  /* 0xb960000010107817 */ /* 0x000fc80007800200 */
[----:B------:R-:W-:-:S05]  /*2bf0*/  IMNMX R16, R16, 0x46a00000, PT ;  /* 0x46a0000010107817 */ /* 0x000fca0003800200 */
[----:B------:R-:W-:Y:S02]  /*2c00*/  IMAD.IADD R26, R16, 0x1, -R17 ;  /* 0x00000001101a7824 */ /* 0x000fe400078e0a11 */
[----:B------:R-:W-:-:S03]  /*2c10*/  IMAD.MOV.U32 R16, RZ, RZ, RZ ;  /* 0x000000ffff107224 */ /* 0x000fc600078e00ff */
[----:B------:R-:W-:-:S06]  /*2c20*/  IADD3 R17, R26, 0x7fe00000, RZ ;  /* 0x7fe000001a117810 */ /* 0x000fcc0007ffe0ff */
[----:B------:R-:W0:-:S10]  /*2c30*/  DMUL R24, R22, R16 ;  /* 0x0000001016187228 */ /* 0x000e140000000000 */
[----:B0-----:R-:W-:-:S13]  /*2c40*/  FSETP.GTU.AND P2, PT, |R25|, 1.469367938527859385e-39, PT ;  /* 0x001000001900780b */ /* 0x001fda0003f4c200 */
[----:B------:R-:W-:Y:S05]  /*2c50*/  @P2 BRA `(.L_x_51) ;  /* 0x0000025000002947 */ /* 0x000fea0003800000 */
[----:B------:R-:W0:Y:S01]  /*2c60*/  DFMA R14, R22, -R14, R20 ;  /* 0x8000000e160e722b */ /* 0x000e220000000014 */
[----:B------:R-:W-:-:S09]  /*2c70*/  IMAD.MOV.U32 R16, RZ, RZ, RZ ;  /* 0x000000ffff107224 */ /* 0x000fd200078e00ff */
[C---:B0-----:R-:W-:Y:S02]  /*2c80*/  FSETP.NEU.AND P2, PT, R15.reuse, RZ, PT ;  /* 0x000000ff0f00720b */ /* 0x041fe40003f4d000 */
[----:B------:R-:W-:-:S04]  /*2c90*/  LOP3.LUT R21, R15, 0x80000000, R3, 0x48, !PT ;  /* 0x800000000f157812 */ /* 0x000fc800078e4803 */
[----:B------:R-:W-:-:S07]  /*2ca0*/  LOP3.LUT R17, R21, R17, RZ, 0xfc, !PT ;  /* 0x0000001115117212 */ /* 0x000fce00078efcff */
[----:B------:R-:W-:Y:S05]  /*2cb0*/  @!P2 BRA `(.L_x_51) ;  /* 0x000001f00000a947 */ /* 0x000fea0003800000 */
[----:B------:R-:W-:Y:S01]  /*2cc0*/  IMAD.MOV R3, RZ, RZ, -R26 ;  /* 0x000000ffff037224 */ /* 0x000fe200078e0a1a */
[----:B------:R-:W0:Y:S01]  /*2cd0*/  DMUL.RP R16, R22, R16 ;  /* 0x0000001016107228 */ /* 0x000e220000008000 */
[----:B------:R-:W-:-:S06]  /*2ce0*/  IMAD.MOV.U32 R2, RZ, RZ, RZ ;  /* 0x000000ffff027224 */ /* 0x000fcc00078e00ff */
[----:B------:R-:W1:-:S03]  /*2cf0*/  DFMA R2, R24, -R2, R22 ;  /* 0x800000021802722b */ /* 0x000e460000000016 */
[----:B0-----:R-:W-:-:S03]  /*2d00*/  LOP3.LUT R21, R17, R21, RZ, 0x3c, !PT ;  /* 0x0000001511157212 */ /* 0x001fc600078e3cff */
[----:B-1----:R-:W-:-:S04]  /*2d10*/  IADD3 R2, -R26, -0x43300000, RZ ;  /* 0xbcd000001a027810 */ /* 0x002fc80007ffe1ff */
[----:B------:R-:W-:-:S04]  /*2d20*/  FSETP.NEU.AND P2, PT, |R3|, R2, PT ;  /* 0x000000020300720b */ /* 0x000fc80003f4d200 */
[----:B------:R-:W-:Y:S02]  /*2d30*/  FSEL R24, R16, R24, !P2 ;  /* 0x0000001810187208 */ /* 0x000fe40005000000 */
[----:B------:R-:W-:Y:S01]  /*2d40*/  FSEL R25, R21, R25, !P2 ;  /* 0x0000001915197208 */ /* 0x000fe20005000000 */
[----:B------:R-:W-:Y:S05]  /*2d50*/  BRA `(.L_x_51) ;  /* 0x0000015000007947 */ /* 0x000fea0003800000 */
.L_x_50:
[----:B01----:R-:W0:-:S14]  /*2d60*/  DSETP.NAN.AND P2, PT, R16, R16, PT ;  /* 0x000000101000722a */ /* 0x003e1c0003f48000 */
[----:B0-----:R-:W-:Y:S05]  /*2d70*/  @P2 BRA `(.L_x_52) ;  /* 0x0000011000002947 */ /* 0x001fea0003800000 */
[----:B------:R-:W0:-:S14]  /*2d80*/  DSETP.NAN.AND P2, PT, R2, R2, PT ;  /* 0x000000020200722a */ /* 0x000e1c0003f48000 */
[----:B0-----:R-:W-:Y:S05]  /*2d90*/  @P2 BRA `(.L_x_53) ;  /* 0x000000c000002947 */ /* 0x001fea0003800000 */
[----:B------:R-:W-:Y:S01]  /*2da0*/  ISETP.NE.AND P2, PT, R33, R26, PT ;  /* 0x0000001a2100720c */ /* 0x000fe20003f45270 */
[----:B------:R-:W-:Y:S02]  /*2db0*/  IMAD.MOV.U32 R24, RZ, RZ, 0x0 ;  /* 0x00000000ff187424 */ /* 0x000fe400078e00ff */
[----:B------:R-:W-:-:S10]  /*2dc0*/  IMAD.MOV.U32 R25, RZ, RZ, -0x80000 ;  /* 0xfff80000ff197424 */ /* 0x000fd400078e00ff */
[----:B------:R-:W-:Y:S05]  /*2dd0*/  @!P2 BRA `(.L_x_51) ;  /* 0x000000d00000a947 */ /* 0x000fea0003800000 */
[----:B------:R-:W-:Y:S02]  /*2de0*/  ISETP.NE.AND P2, PT, R33, 0x7ff00000, PT ;  /* 0x7ff000002100780c */ /* 0x000fe40003f45270 */
[----:B------:R-:W-:Y:S02]  /*2df0*/  LOP3.LUT R25, R17, 0x80000000, R3, 0x48, !PT ;  /* 0x8000000011197812 */ /* 0x000fe400078e4803 */
[----:B------:R-:W-:-:S13]  /*2e00*/  ISETP.EQ.OR P2, PT, R26, RZ, !P2 ;  /* 0x000000ff1a00720c */ /* 0x000fda0005742670 */
[----:B------:R-:W-:Y:S01]  /*2e10*/  @P2 LOP3.LUT R2, R25, 0x7ff00000, RZ, 0xfc, !PT ;  /* 0x7ff0000019022812 */ /* 0x000fe200078efcff */
[----:B------:R-:W-:Y:S02]  /*2e20*/  @!P2 IMAD.MOV.U32 R24, RZ, RZ, RZ ;  /* 0x000000ffff18a224 */ /* 0x000fe400078e00ff */
[----:B------:R-:W-:Y:S02]  /*2e30*/  @P2 IMAD.MOV.U32 R24, RZ, RZ, RZ ;  /* 0x000000ffff182224 */ /* 0x000fe400078e00ff */
[----:B------:R-:W-:Y:S01]  /*2e40*/  @P2 IMAD.MOV.U32 R25, RZ, RZ, R2 ;  /* 0x000000ffff192224 */ /* 0x000fe200078e0002 */
[----:B------:R-:W-:Y:S05]  /*2e50*/  BRA `(.L_x_51) ;  /* 0x0000005000007947 */ /* 0x000fea0003800000 */
.L_x_53:
[----:B------:R-:W-:Y:S01]  /*2e60*/  LOP3.LUT R25, R3, 0x80000, RZ, 0xfc, !PT ;  /* 0x0008000003197812 */ /* 0x000fe200078efcff */
[----:B------:R-:W-:Y:S01]  /*2e70*/  IMAD.MOV.U32 R24, RZ, RZ, R2 ;  /* 0x000000ffff187224 */ /* 0x000fe200078e0002 */
[----:B------:R-:W-:Y:S05]  /*2e80*/  BRA `(.L_x_51) ;  /* 0x0000002000007947 */ /* 0x000fea0003800000 */
.L_x_52:
[----:B------:R-:W-:Y:S01]  /*2e90*/  LOP3.LUT R25, R17, 0x80000, RZ, 0xfc, !PT ;  /* 0x0008000011197812 */ /* 0x000fe200078efcff */
[----:B------:R-:W-:Y:S02]  /*2ea0*/  IMAD.MOV.U32 R24, RZ, RZ, R16 ;  /* 0x000000ffff187224 */ /* 0x000fe400078e0010 */
.L_x_51:
[----:B------:R-:W-:Y:S05]  /*2eb0*/  BSYNC B1 ;  /* 0x0000000000017941 */ /* 0x000fea0003800000 */
.L_x_49:
[----:B------:R-:W-:Y:S02]  /*2ec0*/  IMAD.MOV.U32 R2, RZ, RZ, R0 ;  /* 0x000000ffff027224 */ /* 0x000fe400078e0000 */
[----:B------:R-:W-:-:S04]  /*2ed0*/  IMAD.MOV.U32 R3, RZ, RZ, 0x0 ;  /* 0x00000000ff037424 */ /* 0x000fc800078e00ff */
[----:B------:R-:W-:Y:S05]  /*2ee0*/  RET.REL.NODEC R2 `(triton_poi_fused_stack_6) ;  /* 0xffffd11002007950 */ /* 0x000fea0003c3ffff */
        .type           $triton_poi_fused_stack_6$__internal_accurate_pow,@function
        .size           $triton_poi_fused_stack_6$__internal_accurate_pow,($triton_poi_fused_stack_6$__internal_trig_reduction_slowpathd - $triton_poi_fused_stack_6$__internal_accurate_pow)
$triton_poi_fused_stack_6$__internal_accurate_pow:
[----:B------:R-:W-:Y:S01]  /*2ef0*/  ISETP.GT.U32.AND P2, PT, R29, 0xfffff, PT ;  /* 0x000fffff1d00780c */ /* 0x000fe20003f44070 */
[----:B------:R-:W-:Y:S01]  /*2f00*/  IMAD.U32 R4, RZ, RZ, UR4 ;  /* 0x00000004ff047e24 */ /* 0x000fe2000f8e00ff */
[--C-:B------:R-:W-:Y:S01]  /*2f10*/  SHF.R.U32.HI R30, RZ, 0x14, R29.reuse ;  /* 0x00000014ff1e7819 */ /* 0x100fe2000001161d */
[----:B------:R-:W-:Y:S02]  /*2f20*/  IMAD.MOV.U32 R5, RZ, RZ, R29 ;  /* 0x000000ffff057224 */ /* 0x000fe400078e001d */
[----:B------:R-:W-:Y:S02]  /*2f30*/  IMAD.U32 R20, RZ, RZ, UR4 ;  /* 0x00000004ff147e24 */ /* 0x000fe4000f8e00ff */
[----:B------:R-:W-:Y:S02]  /*2f40*/  IMAD.MOV.U32 R24, RZ, RZ, 0x7d2cafe2 ;  /* 0x7d2cafe2ff187424 */ /* 0x000fe400078e00ff */
[----:B------:R-:W-:-:S04]  /*2f50*/  IMAD.MOV.U32 R25, RZ, RZ, 0x3eb0f5ff ;  /* 0x3eb0f5ffff197424 */ /* 0x000fc800078e00ff */
[----:B------:R0:W1:Y:S02]  /*2f60*/  @!P2 DMUL R14, R4, 1.80143985094819840000e+16 ;  /* 0x43500000040ea828 */ /* 0x0000640000000000 */
[----:B0-----:R-:W-:-:S08]  /*2f70*/  IMAD.MOV.U32 R4, RZ, RZ, 0x40c38800 ;  /* 0x40c38800ff047424 */ /* 0x001fd000078e00ff */
[----:B-1----:R-:W-:Y:S01]  /*2f80*/  @!P2 IMAD.MOV.U32 R4, RZ, RZ, R15 ;  /* 0x000000ffff04a224 */ /* 0x002fe200078e000f */
[----:B------:R-:W-:Y:S01]  /*2f90*/  @!P2 LEA.HI R30, R15, 0xffffffca, RZ, 0xc ;  /* 0xffffffca0f1ea811 */ /* 0x000fe200078f60ff */
[----:B------:R-:W-:-:S03]  /*2fa0*/  @!P2 IMAD.MOV.U32 R20, RZ, RZ, R14 ;  /* 0x000000ffff14a224 */ /* 0x000fc600078e000e */
[----:B------:R-:W-:-:S04]  /*2fb0*/  LOP3.LUT R4, R4, 0x800fffff, RZ, 0xc0, !PT ;  /* 0x800fffff04047812 */ /* 0x000fc800078ec0ff */
[----:B------:R-:W-:Y:S01]  /*2fc0*/  LOP3.LUT R21, R4, 0x3ff00000, RZ, 0xfc, !PT ;  /* 0x3ff0000004157812 */ /* 0x000fe200078efcff */
[----:B------:R-:W-:-:S03]  /*2fd0*/  IMAD.MOV.U32 R4, RZ, RZ, RZ ;  /* 0x000000ffff047224 */ /* 0x000fc600078e00ff */
[----:B------:R-:W-:-:S13]  /*2fe0*/  ISETP.GE.U32.AND P2, PT, R21, 0x3ff6a09f, PT ;  /* 0x3ff6a09f1500780c */ /* 0x000fda0003f46070 */
[----:B------:R-:W-:-:S05]  /*2ff0*/  @P2 IADD3 R5, R21, -0x100000, RZ ;  /* 0xfff0000015052810 */ /* 0x000fca0007ffe0ff */
[----:B------:R-:W-:-:S06]  /*3000*/  @P2 IMAD.MOV.U32 R21, RZ, RZ, R5 ;  /* 0x000000ffff152224 */ /* 0x000fcc00078e0005 */
[----:B------:R-:W0:-:S04]  /*3010*/  DADD R22, R20, 1 ;  /* 0x3ff0000014167429 */ /* 0x000e080000000000 */
[----:B------:R-:W-:Y:S02]  /*3020*/  DADD R20, R20, -1 ;  /* 0xbff0000014147429 */ /* 0x000fe40000000000 */
[----:B0-----:R-:W0:Y:S02]  /*3030*/  MUFU.RCP64H R5, R23 ;  /* 0x0000001700057308 */ /* 0x001e240000001800 */
[----:B0-----:R-:W0:-:S06]  /*3040*/  DFMA R14, -R22, R4, 1 ;  /* 0x3ff00000160e742b */ /* 0x001e0c0000000104 */
[----:B0-----:R-:W0:-:S06]  /*3050*/  DFMA R14, R14, R14, R14 ;  /* 0x0000000e0e0e722b */ /* 0x001e0c000000000e */
[----:B0-----:R-:W0:-:S06]  /*3060*/  DFMA R4, R4, R14, R4 ;  /* 0x0000000e0404722b */ /* 0x001e0c0000000004 */
[----:B0-----:R-:W0:-:S06]  /*3070*/  DMUL R14, R20, R4 ;  /* 0x00000004140e7228 */ /* 0x001e0c0000000000 */
[----:B0-----:R-:W0:-:S06]  /*3080*/  DFMA R14, R20, R4, R14 ;  /* 0x00000004140e722b */ /* 0x001e0c000000000e */
[----:B0-----:R-:W0:-:S04]  /*3090*/  DMUL R34, R14, R14 ;  /* 0x0000000e0e227228 */ /* 0x001e080000000000 */
[----:B------:R-:W1:-:S04]  /*30a0*/  DADD R22, R20, -R14 ;  /* 0x0000000014167229 */ /* 0x000e48000000080e */
[----:B0-----:R-:W0:-:S04]  /*30b0*/  DFMA R24, R34, R24, c[0x2][0x20] ;  /* 0x008008002218762b */ /* 0x001e080000000018 */
[----:B-1----:R-:W-:-:S04]  /*30c0*/  DADD R22, R22, R22 ;  /* 0x0000000016167229 */ /* 0x002fc80000000016 */
[----:B0-----:R-:W0:-:S04]  /*30d0*/  DFMA R24, R34, R24, c[0x2][0x28] ;  /* 0x00800a002218762b */ /* 0x001e080000000018 */
[----:B------:R-:W-:-:S04]  /*30e0*/  DMUL R38, R14, R14 ;  /* 0x0000000e0e267228 */ /* 0x000fc80000000000 */
[----:B0-----:R-:W0:-:S04]  /*30f0*/  DFMA R24, R34, R24, c[0x2][0x30] ;  /* 0x00800c002218762b */ /* 0x001e080000000018 */
[----:B------:R-:W-:-:S04]  /*3100*/  DFMA R20, R20, -R14, R22 ;  /* 0x8000000e1414722b */ /* 0x000fc80000000016 */
[----:B0-----:R-:W0:-:S04]  /*3110*/  DFMA R24, R34, R24, c[0x2][0x38] ;  /* 0x00800e002218762b */ /* 0x001e080000000018 */
[----:B------:R-:W-:-:S04]  /*3120*/  DMUL R22, R14, R38 ;  /* 0x000000260e167228 */ /* 0x000fc80000000000 */
[----:B0-----:R-:W0:-:S04]  /*3130*/  DFMA R24, R34, R24, c[0x2][0x40] ;  /* 0x008010002218762b */ /* 0x001e080000000018 */
[----:B------:R-:W-:-:S04]  /*3140*/  DMUL R32, R4, R20 ;  /* 0x0000001404207228 */ /* 0x000fc80000000000 */
[----:B0-----:R-:W0:-:S04]  /*3150*/  DFMA R44, R34, R24, c[0x2][0x48] ;  /* 0x00801200222c762b */ /* 0x001e080000000018 */
[----:B------:R-:W1:-:S04]  /*3160*/  DFMA R42, R14, R38, -R22 ;  /* 0x000000260e2a722b */ /* 0x000e480000000816 */
[----:B0-----:R-:W0:-:S04]  /*3170*/  DFMA R24, R34, R44, c[0x2][0x50] ;  /* 0x008014002218762b */ /* 0x001e08000000002c */
[----:B-1----:R1:W-:Y:S02]  /*3180*/  DFMA R42, R32, R38, R42 ;  /* 0x00000026202a722b */ /* 0x0023e4000000002a */
[----:B-1----:R-:W-:Y:S02]  /*3190*/  IADD3 R33, R33, 0x100000, RZ ;  /* 0x0010000021217810 */ /* 0x002fe40007ffe0ff */
[----:B0-----:R-:W0:-:S06]  /*31a0*/  DADD R46, -R24, c[0x2][0x50] ;  /* 0x00801400182e7629 */ /* 0x001e0c0000000100 */
[----:B0-----:R-:W0:-:S04]  /*31b0*/  DFMA R34, R34, R44, R46 ;  /* 0x0000002c2222722b */ /* 0x001e08000000002e */
[----:B------:R-:W1:-:S04]  /*31c0*/  DFMA R44, R14, R14, -R38 ;  /* 0x0000000e0e2c722b */ /* 0x000e480000000826 */
[----:B0-----:R-:W0:-:S04]  /*31d0*/  DADD R34, R34, c[0x2][0x58] ;  /* 0x0080160022227629 */ /* 0x001e080000000000 */
[----:B-1----:R-:W1:-:S04]  /*31e0*/  DFMA R44, R14, R32, R44 ;  /* 0x000000200e2c722b */ /* 0x002e48000000002c */
[----:B0-----:R-:W0:-:S04]  /*31f0*/  DADD R38, R24, R34 ;  /* 0x0000000018267229 */ /* 0x001e080000000022 */
[----:B-1----:R-:W-:-:S04]  /*3200*/  DFMA R42, R14, R44, R42 ;  /* 0x0000002c0e2a722b */ /* 0x002fc8000000002a */
[----:B0-----:R-:W0:-:S04]  /*3210*/  DMUL R32, R38, R22 ;  /* 0x0000001626207228 */ /* 0x001e080000000000 */
[----:B------:R-:W1:-:S04]  /*3220*/  DADD R24, R24, -R38 ;  /* 0x0000000018187229 */ /* 0x000e480000000826 */
[----:B0-----:R-:W0:-:S04]  /*3230*/  DFMA R44, R38, R22, -R32 ;  /* 0x00000016262c722b */ /* 0x001e080000000820 */
[----:B-1----:R-:W-:-:S04]  /*3240*/  DADD R24, R34, R24 ;  /* 0x0000000022187229 */ /* 0x002fc80000000018 */
[----:B0-----:R-:W0:-:S06]  /*3250*/  DFMA R42, R38, R42, R44 ;  /* 0x0000002a262a722b */ /* 0x001e0c000000002c */
[----:B0-----:R-:W0:-:S06]  /*3260*/  DFMA R24, R24, R22, R42 ;  /* 0x000000161818722b */ /* 0x001e0c000000002a */
[----:B0-----:R-:W0:-:S06]  /*3270*/  DADD R34, R32, R24 ;  /* 0x0000000020227229 */ /* 0x001e0c0000000018 */
[----:B0-----:R-:W0:-:S04]  /*3280*/  DADD R22, R14, R34 ;  /* 0x000000000e167229 */ /* 0x001e080000000022 */
[----:B------:R-:W1:-:S04]  /*3290*/  DADD R32, R32, -R34 ;  /* 0x0000000020207229 */ /* 0x000e480000000822 */
[----:B0-----:R-:W0:-:S04]  /*32a0*/  DADD R14, R14, -R22 ;  /* 0x000000000e0e7229 */ /* 0x001e080000000816 */
[----:B-1----:R1:W-:Y:S02]  /*32b0*/  DADD R32, R24, R32 ;  /* 0x0000000018207229 */ /* 0x0023e40000000020 */
[C---:B-1----:R-:W-:Y:S01]  /*32c0*/  IADD3 R24, R30.reuse, -0x3ff, RZ ;  /* 0xfffffc011e187810 */ /* 0x042fe20007ffe0ff */
[----:B------:R-:W-:Y:S01]  /*32d0*/  IMAD.MOV.U32 R25, RZ, RZ, 0x43300000 ;  /* 0x43300000ff197424 */ /* 0x000fe200078e00ff */
[----:B0-----:R-:W0:Y:S01]  /*32e0*/  DADD R14, R34, R14 ;  /* 0x00000000220e7229 */ /* 0x001e22000000000e */
[----:B------:R-:W-:Y:S01]  /*32f0*/  @P2 IADD3 R24, R30, -0x3fe, RZ ;  /* 0xfffffc021e182810 */ /* 0x000fe20007ffe0ff */
[----:B------:R-:W-:-:S03]  /*3300*/  IMAD.MOV.U32 R30, RZ, RZ, R26 ;  /* 0x000000ffff1e7224 */ /* 0x000fc600078e001a */
[----:B------:R-:W-:Y:S01]  /*3310*/  LOP3.LUT R24, R24, 0x80000000, RZ, 0x3c, !PT ;  /* 0x8000000018187812 */ /* 0x000fe200078e3cff */
[----:B0-----:R-:W0:-:S05]  /*3320*/  DADD R14, R32, R14 ;  /* 0x00000000200e7229 */ /* 0x001e0a000000000e */
[----:B------:R-:W-:-:S04]  /*3330*/  DADD R24, R24, c[0x2][0x60] ;  /* 0x0080180018187629 */ /* 0x000fc80000000000 */
[----:B0-----:R-:W0:-:S06]  /*3340*/  DFMA R14, R4, R20, R14 ;  /* 0x00000014040e722b */ /* 0x001e0c000000000e */
[----:B0-----:R-:W0:-:S06]  /*3350*/  DADD R20, R22, R14 ;  /* 0x0000000016147229 */ /* 0x001e0c000000000e */
[----:B0-----:R-:W0:-:S04]  /*3360*/  DFMA R4, R24, c[0x2][0x68], R20 ;  /* 0x00801a0018047a2b */ /* 0x001e080000000014 */
[----:B------:R-:W1:-:S04]  /*3370*/  DADD R22, R22, -R20 ;  /* 0x0000000016167229 */ /* 0x000e480000000814 */
[----:B0-----:R-:W0:-:S04]  /*3380*/  DFMA R32, -R24, c[0x2][0x68], R4 ;  /* 0x00801a0018207a2b */ /* 0x001e080000000104 */
[----:B-1----:R1:W-:Y:S02]  /*3390*/  DADD R22, R14, R22 ;  /* 0x000000000e167229 */ /* 0x0023e40000000016 */
[----:B-1----:R-:W-:Y:S02]  /*33a0*/  IMAD.SHL.U32 R14, R31, 0x2, RZ ;  /* 0x000000021f0e7824 */ /* 0x002fe400078e00ff */
[----:B0-----:R-:W0:-:S03]  /*33b0*/  DADD R32, -R20, R32 ;  /* 0x0000000014207229 */ /* 0x001e060000000120 */
[----:B------:R-:W-:-:S03]  /*33c0*/  ISETP.GT.U32.AND P2, PT, R14, -0x2000001, PT ;  /* 0xfdffffff0e00780c */ /* 0x000fc60003f44070 */
[----:B0-----:R0:W1:Y:S02]  /*33d0*/  DADD R22, R22, -R32 ;  /* 0x0000000016167229 */ /* 0x0010640000000820 */
[----:B0-----:R-:W-:Y:S02]  /*33e0*/  IMAD.MOV.U32 R32, RZ, RZ, 0x69ce2bdf ;  /* 0x69ce2bdfff207424 */ /* 0x001fe400078e00ff */
[----:B------:R-:W-:Y:S02]  /*33f0*/  IMAD.MOV.U32 R33, RZ, RZ, 0x3e5ade15 ;  /* 0x3e5ade15ff217424 */ /* 0x000fe400078e00ff */
[----:B-1----:R0:W1:Y:S02]  /*3400*/  DFMA R22, R24, c[0x2][0x70], R22 ;  /* 0x00801c0018167a2b */ /* 0x0020640000000016 */
[----:B0-----:R-:W-:Y:S01]  /*3410*/  LOP3.LUT R25, R31, 0xff0fffff, RZ, 0xc0, !PT ;  /* 0xff0fffff1f197812 */ /* 0x001fe200078ec0ff */
[----:B------:R-:W-:-:S03]  /*3420*/  IMAD.MOV.U32 R24, RZ, RZ, R30 ;  /* 0x000000ffff187224 */ /* 0x000fc600078e001e */
[----:B-1----:R-:W0:Y:S01]  /*3430*/  DADD R14, R4, R22 ;  /* 0x00000000040e7229 */ /* 0x002e220000000016 */
[----:B------:R-:W-:-:S05]  /*3440*/  SEL R25, R25, R31, P2 ;  /* 0x0000001f19197207 */ /* 0x000fca0001000000 */
[----:B0-----:R-:W0:-:S04]  /*3450*/  DADD R20, R4, -R14 ;  /* 0x0000000004147229 */ /* 0x001e08000000080e */
[----:B------:R-:W1:-:S04]  /*3460*/  DMUL R4, R14, R24 ;  /* 0x000000180e047228 */ /* 0x000e480000000000 */
[----:B0-----:R0:W-:Y:S02]  /*3470*/  DADD R22, R22, R20 ;  /* 0x0000000016167229 */ /* 0x0011e40000000014 */
[----:B0-----:R-:W-:Y:S02]  /*3480*/  IMAD.MOV.U32 R20, RZ, RZ, 0x652b82fe ;  /* 0x652b82feff147424 */ /* 0x001fe400078e00ff */
[----:B-1----:R-:W0:Y:S01]  /*3490*/  DFMA R14, R14, R24, -R4 ;  /* 0x000000180e0e722b */ /* 0x002e220000000804 */
[----:B------:R-:W-:-:S05]  /*34a0*/  IMAD.MOV.U32 R21, RZ, RZ, 0x3ff71547 ;  /* 0x3ff71547ff157424 */ /* 0x000fca00078e00ff */
[----:B0-----:R-:W0:-:S06]  /*34b0*/  DFMA R22, R22, R24, R14 ;  /* 0x000000181616722b */ /* 0x001e0c000000000e */
[----:B0-----:R-:W0:-:S06]  /*34c0*/  DADD R14, R4, R22 ;  /* 0x00000000040e7229 */ /* 0x001e0c0000000016 */
[----:B0-----:R-:W0:-:S04]  /*34d0*/  DFMA R20, R14, R20, 6.75539944105574400000e+15 ;  /* 0x433800000e14742b */ /* 0x001e080000000014 */
[----:B------:R-:W1:-:S04]  /*34e0*/  DADD R4, R4, -R14 ;  /* 0x0000000004047229 */ /* 0x000e48000000080e */
[----:B0-----:R-:W0:-:S04]  /*34f0*/  DADD R24, R20, -6.75539944105574400000e+15 ;  /* 0xc338000014187429 */ /* 0x001e080000000000 */
[----:B-1----:R-:W-:-:S04]  /*3500*/  DADD R22, R22, R4 ;  /* 0x0000000016167229 */ /* 0x002fc80000000004 */
[----:B0-----:R-:W0:-:S06]  /*3510*/  DFMA R30, R24, c[0x2][0x78], R14 ;  /* 0x00801e00181e7a2b */ /* 0x001e0c000000000e */
[----:B0-----:R-:W0:-:S06]  /*3520*/  DFMA R24, R24, c[0x2][0x80], R30 ;  /* 0x0080200018187a2b */ /* 0x001e0c000000001e */
[----:B0-----:R-:W0:-:S06]  /*3530*/  DFMA R30, R24, R32, c[0x2][0x88] ;  /* 0x00802200181e762b */ /* 0x001e0c0000000020 */
        /* <DEDUP_REMOVED lines=8> */
[----:B0-----:R-:W0:-:S06]  /*35c0*/  DFMA R30, R24, R30, 1 ;  /* 0x3ff00000181e742b */ /* 0x001e0c000000001e */
[----:B0-----:R0:W1:Y:S02]  /*35d0*/  DFMA R30, R24, R30, 1 ;  /* 0x3ff00000181e742b */ /* 0x001064000000001e */
[----:B0-----:R-:W-:-:S05]  /*35e0*/  FADD.FTZ R24, |R15|, -RZ ;  /* 0x800000ff0f187221 */ /* 0x001fca0000010200 */
[----:B------:R-:W-:-:S03]  /*35f0*/  FSETP.GEU.AND P2, PT, R24, 4.1917929649353027344, PT ;  /* 0x4086232b1800780b */ /* 0x000fc60003f4e000 */
[----:B-1----:R-:W-:Y:S02]  /*3600*/  IMAD R5, R20, 0x100000, R31 ;  /* 0x0010000014057824 */ /* 0x002fe400078e021f */
[----:B------:R-:W-:-:S08]  /*3610*/  IMAD.MOV.U32 R4, RZ, RZ, R30 ;  /* 0x000000ffff047224 */ /* 0x000fd000078e001e */
[----:B------:R-:W-:Y:S05]  /*3620*/  @!P2 BRA `(.L_x_54) ;  /* 0x000000d00000a947 */ /* 0x000fea0003800000 */
[----:B------:R-:W-:-:S04]  /*3630*/  DADD R4, R14, +INF ;  /* 0x7ff000000e047429 */ /* 0x000fc80000000000 */
[----:B------:R-:W0:-:S06]  /*3640*/  DSETP.GEU.AND P2, PT, R14, RZ, PT ;  /* 0x000000ff0e00722a */ /* 0x000e0c0003f4e000 */
[----:B0-----:R-:W-:Y:S02]  /*3650*/  FSEL R4, R4, RZ, P2 ;  /* 0x000000ff04047208 */ /* 0x001fe40001000000 */
[----:B------:R-:W-:Y:S02]  /*3660*/  FSEL R5, R5, RZ, P2 ;  /* 0x000000ff05057208 */ /* 0x000fe40001000000 */
[----:B------:R-:W-:-:S13]  /*3670*/  FSETP.GEU.AND P2, PT, R24, 4.2275390625, PT ;  /* 0x408748001800780b */ /* 0x000fda0003f4e000 */
[----:B------:R-:W-:-:S04]  /*3680*/  @!P2 LEA.HI R14, R20, R20, RZ, 0x1 ;  /* 0x00000014140ea211 */ /* 0x000fc800078f08ff */
[----:B------:R-:W-:Y:S01]  /*3690*/  @!P2 SHF.R.S32.HI R15, RZ, 0x1, R14 ;  /* 0x00000001ff0fa819 */ /* 0x000fe2000001140e */
[----:B------:R-:W-:-:S04]  /*36a0*/  @!P2 IMAD.MOV.U32 R14, RZ, RZ, R30 ;  /* 0x000000ffff0ea224 */ /* 0x000fc800078e001e */
[----:B------:R-:W-:Y:S02]  /*36b0*/  @!P2 IMAD.IADD R20, R20, 0x1, -R15 ;  /* 0x000000011414a824 */ /* 0x000fe400078e0a0f */
[----:B------:R-:W-:-:S03]  /*36c0*/  @!P2 IMAD R15, R15, 0x100000, R31 ;  /* 0x001000000f0fa824 */ /* 0x000fc600078e021f */
[----:B------:R-:W-:Y:S01]  /*36d0*/  @!P2 LEA R21, R20, 0x3ff00000, 0x14 ;  /* 0x3ff000001415a811 */ /* 0x000fe200078ea0ff */
[----:B------:R-:W-:-:S06]  /*36e0*/  @!P2 IMAD.MOV.U32 R20, RZ, RZ, RZ ;  /* 0x000000ffff14a224 */ /* 0x000fcc00078e00ff */
[----:B------:R0:W1:-:S09]  /*36f0*/  @!P2 DMUL R4, R14, R20 ;  /* 0x000000140e04a228 */ /* 0x0000520000000000 */
.L_x_54:
[----:B-1----:R-:W1:Y:S01]  /*3700*/  DFMA R22, R22, R4, R4 ;  /* 0x000000041616722b */ /* 0x002e620000000004 */
[----:B------:R-:W-:Y:S02]  /*3710*/  ISETP.NE.AND P2, PT, R4, RZ, PT ;  /* 0x000000ff0400720c */ /* 0x000fe40003f45270 */
[----:B0-----:R-:W-:-:S07]  /*3720*/  LOP3.LUT R14, R5, 0x7fffffff, RZ, 0xc0, !PT ;  /* 0x7fffffff050e7812 */ /* 0x001fce00078ec0ff */
[----:B-1----:R-:W-:Y:S01]  /*3730*/  FSEL R15, R4, R22, !P2 ;  /* 0x00000016040f7208 */ /* 0x002fe20005000000 */
[----:B------:R-:W-:Y:S01]  /*3740*/  IMAD.MOV.U32 R4, RZ, RZ, R0 ;  /* 0x000000ffff047224 */ /* 0x000fe200078e0000 */
[----:B------:R-:W-:Y:S02]  /*3750*/  FSEL R5, R5, R23, !P2 ;  /* 0x0000001705057208 */ /* 0x000fe40005000000 */
[----:B------:R-:W-:-:S04]  /*3760*/  ISETP.NE.AND P2, PT, R14, 0x7ff00000, PT ;  /* 0x7ff000000e00780c */ /* 0x000fc80003f45270 */
[----:B------:R-:W-:Y:S01]  /*3770*/  FSEL R23, R5, R23, !P2 ;  /* 0x0000001705177208 */ /* 0x000fe20005000000 */
[----:B------:R-:W-:Y:S01]  /*3780*/  IMAD.MOV.U32 R5, RZ, RZ, 0x0 ;  /* 0x00000000ff057424 */ /* 0x000fe200078e00ff */
[----:B------:R-:W-:-:S03]  /*3790*/  FSEL R22, R15, R22, !P2 ;  /* 0x000000160f167208 */ /* 0x000fc60005000000 */
[----:B------:R-:W-:Y:S05]  /*37a0*/  RET.REL.NODEC R4 `(triton_poi_fused_stack_6) ;  /* 0xffffc85004007950 */ /* 0x000fea0003c3ffff */
        .type           $triton_poi_fused_stack_6$__internal_trig_reduction_slowpathd,@function
        .size           $triton_poi_fused_stack_6$__internal_trig_reduction_slowpathd,(.L_x_64 - $triton_poi_fused_stack_6$__internal_trig_reduction_slowpathd)
$triton_poi_fused_stack_6$__internal_trig_reduction_slowpathd:
[----:B------:R-:W-:Y:S01]  /*37b0*/  SHF.R.U32.HI R31, RZ, 0x14, R26 ;  /* 0x00000014ff1f7819 */ /* 0x000fe2000001161a */
[----:B------:R-:W-:Y:S02]  /*37c0*/  IMAD.MOV.U32 R34, RZ, RZ, R14 ;  /* 0x000000ffff227224 */ /* 0x000fe400078e000e */
[----:B------:R-:W-:Y:S01]  /*37d0*/  IMAD.MOV.U32 R15, RZ, RZ, R26 ;  /* 0x000000ffff0f7224 */ /* 0x000fe200078e001a */
[----:B------:R-:W-:-:S04]  /*37e0*/  SGXT.U32 R31, R31, 0xb ;  /* 0x0000000b1f1f781a */ /* 0x000fc80000000000 */
[----:B------:R-:W-:-:S13]  /*37f0*/  ISETP.NE.AND P5, PT, R31, 0x7ff, PT ;  /* 0x000007ff1f00780c */ /* 0x000fda0003fa5270 */
[----:B------:R-:W-:Y:S05]  /*3800*/  @!P5 BRA `(.L_x_55) ;  /* 0x000009d00000d947 */ /* 0x000fea0003800000 */
[----:B------:R-:W-:Y:S01]  /*3810*/  IADD3 R31, R31, -0x400, RZ ;  /* 0xfffffc001f1f7810 */ /* 0x000fe20007ffe0ff */
[----:B------:R-:W-:Y:S01]  /*3820*/  BSSY B0, `(.L_x_56) ;  /* 0x000003a000007945 */ /* 0x000fe20003800000 */
[----:B------:R-:W-:Y:S02]  /*3830*/  IADD3 R55, R1, 0x8, RZ ;  /* 0x0000000801377810 */ /* 0x000fe40007ffe0ff */
[----:B------:R-:W-:Y:S02]  /*3840*/  SHF.R.U32.HI R14, RZ, 0x6, R31 ;  /* 0x00000006ff0e7819 */ /* 0x000fe4000001161f */
[----:B------:R-:W-:Y:S02]  /*3850*/  ISETP.GE.U32.AND P5, PT, R31, 0x80, PT ;  /* 0x000000801f00780c */ /* 0x000fe40003fa6070 */
[C---:B------:R-:W-:Y:S02]  /*3860*/  IADD3 R30, -R14.reuse, 0x13, RZ ;  /* 0x000000130e1e7810 */ /* 0x040fe40007ffe1ff */
[----:B------:R-:W-:-:S02]  /*3870*/  IADD3 R16, -R14, 0xf, RZ ;  /* 0x0000000f0e107810 */ /* 0x000fc40007ffe1ff */
[----:B------:R-:W-:Y:S02]  /*3880*/  SEL R30, R30, 0x12, P5 ;  /* 0x000000121e1e7807 */ /* 0x000fe40002800000 */
[----:B------:R-:W-:Y:S02]  /*3890*/  SHF.R.U32.HI R53, RZ, 0x14, R26 ;  /* 0x00000014ff357819 */ /* 0x000fe4000001161a */
[----:B------:R-:W-:-:S13]  /*38a0*/  ISETP.GE.AND P5, PT, R16, R30, PT ;  /* 0x0000001e1000720c */ /* 0x000fda0003fa6270 */
[----:B------:R-:W-:-:S04]  /*38b0*/  @P5 IMAD.MOV.U32 R30, RZ, RZ, R16 ;  /* 0x000000ffff1e5224 */ /* 0x000fc800078e0010 */
[----:B------:R-:W-:-:S04]  /*38c0*/  IMAD.IADD R16, R14, 0x1, R30 ;  /* 0x000000010e107824 */ /* 0x000fc800078e021e */
[----:B------:R-:W-:Y:S02]  /*38d0*/  IMAD R52, R16, 0x8, R55 ;  /* 0x0000000810347824 */ /* 0x000fe400078e0237 */
[----:B------:R-:W-:Y:S01]  /*38e0*/  @P5 CS2R R16, SRZ ;  /* 0x0000000000105805 */ /* 0x000fe2000001ff00 */
[----:B------:R-:W-:Y:S05]  /*38f0*/  @P5 BRA `(.L_x_57) ;  /* 0x000002c000005947 */ /* 0x000fea0003800000 */
[----:B------:R-:W-:Y:S02]  /*3900*/  SHF.R.U64 R17, R31, 0x6, RZ ;  /* 0x000000061f117819 */ /* 0x000fe400000012ff */
[--C-:B------:R-:W-:Y:S02]  /*3910*/  SHF.R.S32.HI R31, RZ, 0x1f, R30.reuse ;  /* 0x0000001fff1f7819 */ /* 0x100fe4000001141e */
[C---:B------:R-:W-:Y:S01]  /*3920*/  IADD3 R30, P6, P5, R17.reuse, -0xf, R30 ;  /* 0xfffffff1111e7810 */ /* 0x040fe20007dde01e */
[C---:B------:R-:W-:Y:S01]  /*3930*/  IMAD.SHL.U32 R16, R17.reuse, 0x8, RZ ;  /* 0x0000000811107824 */ /* 0x040fe200078e00ff */
[----:B------:R-:W-:Y:S02]  /*3940*/  SHF.L.U64.HI R17, R17, 0x3, RZ ;  /* 0x0000000311117819 */ /* 0x000fe400000102ff */
[----:B------:R-:W-:Y:S01]  /*3950*/  IADD3.X R31, RZ, -0x1, R31, P6, P5 ;  /* 0xffffffffff1f7810 */ /* 0x000fe200037ea41f */
[----:B------:R-:W-:Y:S01]  /*3960*/  IMAD R14, R14, 0x8, -R16 ;  /* 0x000000080e0e7824 */ /* 0x000fe200078e0a10 */
[----:B------:R-:W-:-:S02]  /*3970*/  IADD3 R32, P6, -R16, c[0x4][0x10], RZ ;  /* 0x0100040010207a10 */ /* 0x000fc40007fde1ff */
[C---:B------:R-:W-:Y:S01]  /*3980*/  SHF.L.U64.HI R35, R34.reuse, 0xb, R15 ;  /* 0x0000000b22237819 */ /* 0x040fe2000001020f */
[----:B------:R-:W-:Y:S01]  /*3990*/  IMAD.SHL.U32 R34, R34, 0x800, RZ ;  /* 0x0000080022227824 */ /* 0x000fe200078e00ff */
[----:B------:R-:W-:Y:S01]  /*39a0*/  IADD3 R32, P5, R32, 0x78, RZ ;  /* 0x0000007820207810 */ /* 0x000fe20007fbe0ff */
[----:B------:R-:W-:Y:S01]  /*39b0*/  IMAD.IADD R36, R55, 0x1, R14 ;  /* 0x0000000137247824 */ /* 0x000fe200078e020e */
[----:B------:R-:W-:Y:S02]  /*39c0*/  LOP3.LUT R35, R35, 0x80000000, RZ, 0xfc, !PT ;  /* 0x8000000023237812 */ /* 0x000fe400078efcff */
[----:B------:R-:W-:Y:S02]  /*39d0*/  IADD3.X R33, RZ, c[0x4][0x14], ~R17, P5, P6 ;  /* 0x01000500ff217a10 */ /* 0x000fe40002fecc11 */
[----:B------:R-:W-:Y:S02]  /*39e0*/  CS2R R16, SRZ ;  /* 0x0000000000107805 */ /* 0x000fe4000001ff00 */
.L_x_58:
[----:B------:R-:W-:Y:S01]  /*39f0*/  IMAD.MOV.U32 R14, RZ, RZ, R32 ;  /* 0x000000ffff0e7224 */ /* 0x000fe200078e0020 */
[----:B------:R-:W-:Y:S01]  /*3a00*/  ULDC.64 UR4, c[0x0][0x118] ;  /* 0x0000460000047ab9 */ /* 0x000fe20000000a00 */
[----:B------:R-:W-:Y:S01]  /*3a10*/  IMAD.MOV.U32 R15, RZ, RZ, R33 ;  /* 0x000000ffff0f7224 */ /* 0x000fe200078e0021 */
[----:B------:R-:W-:-:S04]  /*3a20*/  IADD3 R30, P5, R30, -0x1, RZ ;  /* 0xffffffff1e1e7810 */ /* 0x000fc80007fbe0ff */
[----:B------:R-:W-:Y:S01]  /*3a30*/  IADD3.X R31, R31, -0x1, RZ, P5, !PT ;  /* 0xffffffff1f1f7810 */ /* 0x000fe20002ffe4ff */
[----:B------:R-:W2:Y:S01]  /*3a40*/  LDG.E.64.CONSTANT R14, [R14.64] ;  /* 0x000000040e0e7981 */ /* 0x000ea2000c1e9b00 */
[----:B------:R-:W-:-:S05]  /*3a50*/  IADD3 R32, P5, R32, 0x8, RZ ;  /* 0x0000000820207810 */ /* 0x000fca0007fbe0ff */
[----:B------:R-:W-:Y:S02]  /*3a60*/  IMAD.X R33, RZ, RZ, R33, P5 ;  /* 0x000000ffff217224 */ /* 0x000fe400028e0621 */
[----:B--2---:R-:W-:-:S04]  /*3a70*/  IMAD.HI.U32 R39, R14, R35, RZ ;  /* 0x000000230e277227 */ /* 0x004fc800078e00ff */
[----:B------:R-:W-:-:S04]  /*3a80*/  IMAD.WIDE.U32 R16, P5, R14, R34, R16 ;  /* 0x000000220e107225 */ /* 0x000fc800078a0010 */
[----:B------:R-:W-:Y:S02]  /*3a90*/  IMAD R40, R14, R35, RZ ;  /* 0x000000230e287224 */ /* 0x000fe400078e02ff */
[----:B------:R-:W-:Y:S02]  /*3aa0*/  IMAD.X R39, RZ, RZ, R39, P5 ;  /* 0x000000ffff277224 */ /* 0x000fe400028e0627 */
[----:B------:R-:W-:Y:S01]  /*3ab0*/  IMAD.HI.U32 R14, R15, R34, RZ ;  /* 0x000000220f0e7227 */ /* 0x000fe200078e00ff */
[----:B------:R-:W-:-:S03]  /*3ac0*/  IADD3 R17, P5, R40, R17, RZ ;  /* 0x0000001128117210 */ /* 0x000fc60007fbe0ff */
[C---:B------:R-:W-:Y:S01]  /*3ad0*/  IMAD R40, R15.reuse, R34, RZ ;  /* 0x000000220f287224 */ /* 0x040fe200078e02ff */
[----:B------:R-:W-:Y:S01]  /*3ae0*/  IADD3.X R14, P5, R14, R39, RZ, P5, !PT ;  /* 0x000000270e0e7210 */ /* 0x000fe20002fbe4ff */
[----:B------:R-:W-:-:S04]  /*3af0*/  IMAD.HI.U32 R39, R15, R35, RZ ;  /* 0x000000230f277227 */ /* 0x000fc800078e00ff */
[----:B------:R-:W-:Y:S01]  /*3b00*/  IMAD.X R39, RZ, RZ, R39, P5 ;  /* 0x000000ffff277224 */ /* 0x000fe200028e0627 */
[----:B------:R-:W-:Y:S01]  /*3b10*/  IADD3 R17, P5, R40, R17, RZ ;  /* 0x0000001128117210 */ /* 0x000fe20007fbe0ff */
[----:B------:R-:W-:-:S05]  /*3b20*/  IMAD R15, R15, R35, RZ ;  /* 0x000000230f0f7224 */ /* 0x000fca00078e02ff */
[----:B------:R-:W-:-:S05]  /*3b30*/  IADD3.X R14, P5, R15, R14, RZ, P5, !PT ;  /* 0x0000000e0f0e7210 */ /* 0x000fca0002fbe4ff */
[----:B------:R-:W-:Y:S01]  /*3b40*/  IMAD.X R39, RZ, RZ, R39, P5 ;  /* 0x000000ffff277224 */ /* 0x000fe200028e0627 */
[----:B------:R-:W-:-:S04]  /*3b50*/  ISETP.NE.U32.AND P5, PT, R30, RZ, PT ;  /* 0x000000ff1e00720c */ /* 0x000fc80003fa5070 */
[----:B------:R-:W-:Y:S01]  /*3b60*/  ISETP.NE.AND.EX P5, PT, R31, RZ, PT, P5 ;  /* 0x000000ff1f00720c */ /* 0x000fe20003fa5350 */
[----:B------:R0:W-:Y:S02]  /*3b70*/  STL.64 [R36], R16 ;  /* 0x0000001024007387 */ /* 0x0001e40000100a00 */
[----:B0-----:R-:W-:Y:S01]  /*3b80*/  IADD3 R36, R36, 0x8, RZ ;  /* 0x0000000824247810 */ /* 0x001fe20007ffe0ff */
[----:B------:R-:W-:Y:S02]  /*3b90*/  IMAD.MOV.U32 R16, RZ, RZ, R14 ;  /* 0x000000ffff107224 */ /* 0x000fe400078e000e */
[----:B------:R-:W-:-:S07]  /*3ba0*/  IMAD.MOV.U32 R17, RZ, RZ, R39 ;  /* 0x000000ffff117224 */ /* 0x000fce00078e0027 */
[----:B------:R-:W-:Y:S05]  /*3bb0*/  @P5 BRA `(.L_x_58) ;  /* 0xfffffe3000005947 */ /* 0x000fea000383ffff */
.L_x_57:
[----:B------:R-:W-:Y:S05]  /*3bc0*/  BSYNC B0 ;  /* 0x0000000000007941 */ /* 0x000fea0003800000 */
.L_x_56:
[----:B------:R-:W-:Y:S01]  /*3bd0*/  LOP3.LUT P5, R32, R53, 0x3f, RZ, 0xc0, !PT ;  /* 0x0000003f35207812 */ /* 0x000fe200078ac0ff */
[----:B------:R0:W-:Y:S01]  /*3be0*/  STL.64 [R52+-0x78], R16 ;  /* 0xffff881034007387 */ /* 0x0001e20000100a00 */
[----:B------:R-:W-:-:S03]  /*3bf0*/  IADD3 R40, R55, 0x10, RZ ;  /* 0x0000001037287810 */ /* 0x000fc60007ffe0ff */
[----:B------:R-:W2:Y:S08]  /*3c00*/  LDL.64 R30, [R55+0x18] ;  /* 0x00001800371e7983 */ /* 0x000eb00000100a00 */
[----:B------:R-:W3:Y:S04]  /*3c10*/  @P5 LDL.64 R14, [R40+-0x8] ;  /* 0xfffff800280e5983 */ /* 0x000ee80000100a00 */
[----:B0-----:R-:W4:Y:S01]  /*3c20*/  LDL.64 R16, [R55+0x10] ;  /* 0x0000100037107983 */ /* 0x001f220000100a00 */
[----:B------:R-:W-:Y:S01]  /*3c30*/  @P5 IADD3 R33, -R32, 0x40, RZ ;  /* 0x0000004020215810 */ /* 0x000fe20007ffe1ff */
[----:B------:R-:W-:Y:S01]  /*3c40*/  ULDC.64 UR4, c[0x0][0x118] ;  /* 0x0000460000047ab9 */ /* 0x000fe20000000a00 */
[----:B------:R-:W-:Y:S02]  /*3c50*/  BSSY B0, `(.L_x_59) ;  /* 0x0000028000007945 */ /* 0x000fe40003800000 */
[----:B---3--:R-:W-:-:S02]  /*3c60*/  @P5 SHF.R.U64 R36, R14, R33, R15 ;  /* 0x000000210e245219 */ /* 0x008fc4000000120f */
[-C--:B------:R-:W-:Y:S02]  /*3c70*/  @P5 SHF.R.U32.HI R39, RZ, R33.reuse, R15 ;  /* 0x00000021ff275219 */ /* 0x080fe4000001160f */
[-CC-:B----4-:R-:W-:Y:S02]  /*3c80*/  @P5 SHF.R.U64 R34, R16, R33.reuse, R17.reuse ;  /* 0x0000002110225219 */ /* 0x190fe40000001211 */
[----:B------:R-:W-:Y:S02]  /*3c90*/  @P5 SHF.R.U32.HI R33, RZ, R33, R17 ;  /* 0x00000021ff215219 */ /* 0x000fe40000011611 */
[CC--:B--2---:R-:W-:Y:S02]  /*3ca0*/  @P5 SHF.L.U64.HI R14, R30.reuse, R32.reuse, R31 ;  /* 0x000000201e0e5219 */ /* 0x0c4fe4000001021f */
[-C--:B------:R-:W-:Y:S02]  /*3cb0*/  @P5 SHF.L.U32 R15, R30, R32.reuse, RZ ;  /* 0x000000201e0f5219 */ /* 0x080fe400000006ff */
[----:B------:R-:W-:-:S02]  /*3cc0*/  @P5 SHF.L.U32 R35, R16, R32, RZ ;  /* 0x0000002010235219 */ /* 0x000fc400000006ff */
[----:B------:R-:W-:Y:S02]  /*3cd0*/  @P5 SHF.L.U64.HI R32, R16, R32, R17 ;  /* 0x0000002010205219 */ /* 0x000fe40000010211 */
[----:B------:R-:W-:Y:S02]  /*3ce0*/  @P5 LOP3.LUT R31, R14, R33, RZ, 0xfc, !PT ;  /* 0x000000210e1f5212 */ /* 0x000fe400078efcff */
[----:B------:R-:W-:Y:S02]  /*3cf0*/  LOP3.LUT R14, R26, 0x80000000, RZ, 0xc0, !PT ;  /* 0x800000001a0e7812 */ /* 0x000fe400078ec0ff */
[----:B------:R-:W-:Y:S02]  /*3d00*/  @P5 LOP3.LUT R30, R15, R34, RZ, 0xfc, !PT ;  /* 0x000000220f1e5212 */ /* 0x000fe400078efcff */
[----:B------:R-:W-:Y:S02]  /*3d10*/  @P5 LOP3.LUT R16, R36, R35, RZ, 0xfc, !PT ;  /* 0x0000002324105212 */ /* 0x000fe400078efcff */
[----:B------:R-:W-:-:S02]  /*3d20*/  @P5 LOP3.LUT R17, R39, R32, RZ, 0xfc, !PT ;  /* 0x0000002027115212 */ /* 0x000fc400078efcff */
[----:B------:R-:W-:Y:S02]  /*3d30*/  SHF.R.U32.HI R15, RZ, 0x1d, R31 ;  /* 0x0000001dff0f7819 */ /* 0x000fe4000001161f */
[----:B------:R-:W-:Y:S01]  /*3d40*/  ISETP.NE.AND P5, PT, R14, RZ, PT ;  /* 0x000000ff0e00720c */ /* 0x000fe20003fa5270 */
[----:B------:R-:W-:Y:S01]  /*3d50*/  IMAD.SHL.U32 R32, R30, 0x4, RZ ;  /* 0x000000041e207824 */ /* 0x000fe200078e00ff */
[----:B------:R-:W-:Y:S02]  /*3d60*/  LOP3.LUT R15, R15, 0x1, RZ, 0xc0, !PT ;  /* 0x000000010f0f7812 */ /* 0x000fe400078ec0ff */
[----:B------:R-:W-:Y:S02]  /*3d70*/  SHF.R.U32.HI R26, RZ, 0x1e, R17 ;  /* 0x0000001eff1a7819 */ /* 0x000fe40000011611 */
[----:B------:R-:W-:Y:S02]  /*3d80*/  LEA.HI R15, R31, R15, RZ, 0x2 ;  /* 0x0000000f1f0f7211 */ /* 0x000fe400078f10ff */
[----:B------:R-:W-:-:S02]  /*3d90*/  LOP3.LUT R26, R32, R26, RZ, 0xfc, !PT ;  /* 0x0000001a201a7212 */ /* 0x000fc400078efcff */
[----:B------:R-:W-:-:S03]  /*3da0*/  SHF.L.U64.HI R32, R30, 0x2, R31 ;  /* 0x000000021e207819 */ /* 0x000fc6000001021f */
[----:B------:R-:W-:Y:S01]  /*3db0*/  @P5 IMAD.MOV R15, RZ, RZ, -R15 ;  /* 0x000000ffff0f5224 */ /* 0x000fe200078e0a0f */
[----:B------:R-:W-:-:S04]  /*3dc0*/  ISETP.GT.U32.AND P5, PT, R26, -0x1, PT ;  /* 0xffffffff1a00780c */ /* 0x000fc80003fa4070 */
[----:B------:R-:W-:Y:S01]  /*3dd0*/  ISETP.GT.AND.EX P5, PT, R32, -0x1, PT, P5 ;  /* 0xffffffff2000780c */ /* 0x000fe20003fa4350 */
[----:B------:R-:W-:Y:S02]  /*3de0*/  IMAD.MOV.U32 R30, RZ, RZ, R25 ;  /* 0x000000ffff1e7224 */ /* 0x000fe400078e0019 */
[----:B------:R-:W-:Y:S01]  /*3df0*/  IMAD.MOV.U32 R31, RZ, RZ, R24 ;  /* 0x000000ffff1f7224 */ /* 0x000fe200078e0018 */
[C---:B------:R-:W-:Y:S01]  /*3e00*/  SHF.L.U64.HI R17, R16.reuse, 0x2, R17 ;  /* 0x0000000210117819 */ /* 0x040fe20000010211 */
[----:B------:R-:W-:-:S03]  /*3e10*/  IMAD.SHL.U32 R16, R16, 0x4, RZ ;  /* 0x0000000410107824 */ /* 0x000fc600078e00ff */
[----:B------:R0:W-:Y:S05]  /*3e20*/  ST.E [R30.64], R15 ;  /* 0x0000000f1e007985 */ /* 0x0001ea000c101904 */
[----:B------:R-:W-:Y:S05]  /*3e30*/  @P5 BRA `(.L_x_60) ;  /* 0x0000009000005947 */ /* 0x000fea0003800000 */
[----:B------:R-:W-:Y:S02]  /*3e40*/  LOP3.LUT R17, RZ, R17, RZ, 0x33, !PT ;  /* 0x00000011ff117212 */ /* 0x000fe400078e33ff */
[----:B------:R-:W-:Y:S01]  /*3e50*/  IADD3 RZ, P5, RZ, -R16, RZ ;  /* 0x80000010ffff7210 */ /* 0x000fe20007fbe0ff */
[----:B------:R-:W-:Y:S01]  /*3e60*/  IMAD.MOV R16, RZ, RZ, -R16 ;  /* 0x000000ffff107224 */ /* 0x000fe200078e0a10 */
[----:B------:R-:W-:Y:S02]  /*3e70*/  LOP3.LUT R26, RZ, R26, RZ, 0x33, !PT ;  /* 0x0000001aff1a7212 */ /* 0x000fe400078e33ff */
[----:B------:R-:W-:-:S02]  /*3e80*/  IADD3.X R17, P5, RZ, R17, RZ, P5, !PT ;  /* 0x00000011ff117210 */ /* 0x000fc40002fbe4ff */
[----:B------:R-:W-:Y:S02]  /*3e90*/  LOP3.LUT R32, RZ, R32, RZ, 0x33, !PT ;  /* 0x00000020ff207212 */ /* 0x000fe400078e33ff */
[----:B------:R-:W-:Y:S02]  /*3ea0*/  IADD3.X R26, P5, RZ, R26, RZ, P5, !PT ;  /* 0x0000001aff1a7210 */ /* 0x000fe40002fbe4ff */
[----:B------:R-:W-:-:S03]  /*3eb0*/  LOP3.LUT R14, R14, 0x80000000, RZ, 0x3c, !PT ;  /* 0x800000000e0e7812 */ /* 0x000fc600078e3cff */
[----:B------:R-:W-:-:S03]  /*3ec0*/  IMAD.X R32, RZ, RZ, R32, P5 ;  /* 0x000000ffff207224 */ /* 0x000fc600028e0620 */
.L_x_60:
[----:B------:R-:W-:Y:S05]  /*3ed0*/  BSYNC B0 ;  /* 0x0000000000007941 */ /* 0x000fea0003800000 */
.L_x_59:
[----:B------:R-:W-:Y:S01]  /*3ee0*/  ISETP.NE.U32.AND P5, PT, R32, RZ, PT ;  /* 0x000000ff2000720c */ /* 0x000fe20003fa5070 */
[----:B------:R-:W-:Y:S01]  /*3ef0*/  UMOV UR4, URZ ;  /* 0x0000003f00047c82 */ /* 0x000fe20008000000 */
[--C-:B0-----:R-:W-:Y:S02]  /*3f00*/  SHF.R.U64 R31, R16, 0x1, R17.reuse ;  /* 0x00000001101f7819 */ /* 0x101fe40000001211 */
[----:B------:R-:W-:Y:S02]  /*3f10*/  SEL R15, R26, R32, !P5 ;  /* 0x000000201a0f7207 */ /* 0x000fe40006800000 */
[----:B------:R-:W-:-:S04]  /*3f20*/  SHF.R.U32.HI R17, RZ, 0x1, R17 ;  /* 0x00000001ff117819 */ /* 0x000fc80000011611 */
[----:B------:R-:W0:Y:S02]  /*3f30*/  FLO.U32 R15, R15 ;  /* 0x0000000f000f7300 */ /* 0x000e2400000e0000 */
[C---:B0-----:R-:W-:Y:S02]  /*3f40*/  IADD3 R30, -R15.reuse, 0x1f, RZ ;  /* 0x0000001f0f1e7810 */ /* 0x041fe40007ffe1ff */
[----:B------:R-:W-:-:S03]  /*3f50*/  IADD3 R15, -R15, 0x3f, RZ ;  /* 0x0000003f0f0f7810 */ /* 0x000fc60007ffe1ff */
[----:B------:R-:W-:-:S05]  /*3f60*/  @P5 IMAD.MOV R15, RZ, RZ, R30 ;  /* 0x000000ffff0f5224 */ /* 0x000fca00078e021e */
[C---:B------:R-:W-:Y:S02]  /*3f70*/  LOP3.LUT R16, R15.reuse, 0x3f, RZ, 0xc, !PT ;  /* 0x0000003f0f107812 */ /* 0x040fe400078e0cff */
[----:B------:R-:W-:Y:S02]  /*3f80*/  LOP3.LUT R30, R15, 0x3f, RZ, 0xc0, !PT ;  /* 0x0000003f0f1e7812 */ /* 0x000fe400078ec0ff */
[--C-:B------:R-:W-:Y:S02]  /*3f90*/  SHF.R.U64 R31, R31, R16, R17.reuse ;  /* 0x000000101f1f7219 */ /* 0x100fe40000001211 */
[CC--:B------:R-:W-:Y:S02]  /*3fa0*/  SHF.L.U32 R33, R26.reuse, R30.reuse, RZ ;  /* 0x0000001e1a217219 */ /* 0x0c0fe400000006ff */
[----:B------:R-:W-:Y:S02]  /*3fb0*/  SHF.L.U64.HI R26, R26, R30, R32 ;  /* 0x0000001e1a1a7219 */ /* 0x000fe40000010220 */
[----:B------:R-:W-:Y:S01]  /*3fc0*/  LOP3.LUT R33, R33, R31, RZ, 0xfc, !PT ;  /* 0x0000001f21217212 */ /* 0x000fe200078efcff */
[----:B------:R-:W-:Y:S01]  /*3fd0*/  IMAD.MOV.U32 R31, RZ, RZ, RZ ;  /* 0x000000ffff1f7224 */ /* 0x000fe200078e00ff */
[----:B------:R-:W-:-:S03]  /*3fe0*/  SHF.R.U32.HI R30, RZ, R16, R17 ;  /* 0x00000010ff1e7219 */ /* 0x000fc60000011611 */
[----:B------:R-:W-:Y:S01]  /*3ff0*/  IMAD.WIDE.U32 R16, R33, 0x2168c235, RZ ;  /* 0x2168c23521107825 */ /* 0x000fe200078e00ff */
[----:B------:R-:W-:-:S03]  /*4000*/  LOP3.LUT R26, R26, R30, RZ, 0xfc, !PT ;  /* 0x0000001e1a1a7212 */ /* 0x000fc600078efcff */
[----:B------:R-:W-:Y:S02]  /*4010*/  IMAD.MOV.U32 R30, RZ, RZ, R17 ;  /* 0x000000ffff1e7224 */ /* 0x000fe400078e0011 */
[----:B------:R-:W-:-:S04]  /*4020*/  IMAD.HI.U32 R17, R26, -0x36f0255e, RZ ;  /* 0xc90fdaa21a117827 */ /* 0x000fc800078e00ff */
[----:B------:R-:W-:-:S06]  /*4030*/  IMAD.WIDE.U32 R30, R33, -0x36f0255e, R30 ;  /* 0xc90fdaa2211e7825 */ /* 0x000fcc00078e001e */
[----:B------:R-:W-:-:S04]  /*4040*/  IMAD.WIDE.U32 R30, P5, R26, 0x2168c235, R30 ;  /* 0x2168c2351a1e7825 */ /* 0x000fc800078a001e */
[----:B------:R-:W-:Y:S02]  /*4050*/  IMAD R26, R26, -0x36f0255e, RZ ;  /* 0xc90fdaa21a1a7824 */ /* 0x000fe400078e02ff */
[----:B------:R-:W-:-:S03]  /*4060*/  IMAD.X R17, RZ, RZ, R17, P5 ;  /* 0x000000ffff117224 */ /* 0x000fc600028e0611 */
[----:B------:R-:W-:-:S05]  /*4070*/  IADD3 R26, P5, R26, R31, RZ ;  /* 0x0000001f1a1a7210 */ /* 0x000fca0007fbe0ff */
[----:B------:R-:W-:Y:S01]  /*4080*/  IMAD.X R17, RZ, RZ, R17, P5 ;  /* 0x000000ffff117224 */ /* 0x000fe200028e0611 */
[----:B------:R-:W-:-:S04]  /*4090*/  ISETP.GE.U32.AND P5, PT, R26, 0x1, PT ;  /* 0x000000011a00780c */ /* 0x000fc80003fa6070 */
[----:B------:R-:W-:-:S13]  /*40a0*/  ISETP.GE.AND.EX P5, PT, R17, RZ, PT, P5 ;  /* 0x000000ff1100720c */ /* 0x000fda0003fa6350 */
[----:B------:R-:W-:Y:S01]  /*40b0*/  @P5 IADD3 RZ, P6, R16, R16, RZ ;  /* 0x0000001010ff5210 */ /* 0x000fe20007fde0ff */
[----:B------:R-:W-:Y:S01]  /*40c0*/  IMAD.MOV.U32 R16, RZ, RZ, R26 ;  /* 0x000000ffff107224 */ /* 0x000fe200078e001a */
[----:B------:R-:W-:Y:S02]  /*40d0*/  @P5 IADD3 R15, R15, 0x1, RZ ;  /* 0x000000010f0f5810 */ /* 0x000fe40007ffe0ff */
[----:B------:R-:W-:-:S03]  /*40e0*/  @P5 IADD3.X RZ, P6, R30, R30, RZ, P6, !PT ;  /* 0x0000001e1eff5210 */ /* 0x000fc600037de4ff */
[----:B------:R-:W-:Y:S01]  /*40f0*/  IMAD.SHL.U32 R15, R15, 0x100000, RZ ;  /* 0x001000000f0f7824 */ /* 0x000fe200078e00ff */
[----:B------:R-:W-:-:S05]  /*4100*/  @P5 IADD3.X R26, P6, R16, R16, RZ, P6, !PT ;  /* 0x00000010101a5210 */ /* 0x000fca00037de4ff */
[----:B------:R-:W-:Y:S02]  /*4110*/  @P5 IMAD.MOV.U32 R16, RZ, RZ, R26 ;  /* 0x000000ffff105224 */ /* 0x000fe400078e001a */
[----:B------:R-:W-:-:S03]  /*4120*/  @P5 IMAD.X R30, R17, 0x1, R17, P6 ;  /* 0x00000001111e5824 */ /* 0x000fc600030e0611 */
[----:B------:R-:W-:Y:S01]  /*4130*/  IADD3 R16, P6, R16, 0x1, RZ ;  /* 0x0000000110107810 */ /* 0x000fe20007fde0ff */
[----:B------:R-:W-:-:S04]  /*4140*/  @P5 IMAD.MOV.U32 R17, RZ, RZ, R30 ;  /* 0x000000ffff115224 */ /* 0x000fc800078e001e */
[----:B------:R-:W-:-:S05]  /*4150*/  IMAD.X R17, RZ, RZ, R17, P6 ;  /* 0x000000ffff117224 */ /* 0x000fca00030e0611 */
[----:B------:R-:W-:-:S04]  /*4160*/  SHF.R.U64 R16, R16, 0xa, R17 ;  /* 0x0000000a10107819 */ /* 0x000fc80000001211 */
[----:B------:R-:W-:-:S04]  /*4170*/  IADD3 R16, P6, R16, 0x1, RZ ;  /* 0x0000000110107810 */ /* 0x000fc80007fde0ff */
[----:B------:R-:W-:-:S04]  /*4180*/  LEA.HI.X R17, R17, RZ, RZ, 0x16, P6 ;  /* 0x000000ff11117211 */ /* 0x000fc800030fb4ff */
[--C-:B------:R-:W-:Y:S02]  /*4190*/  SHF.R.U64 R16, R16, 0x1, R17.reuse ;  /* 0x0000000110107819 */ /* 0x100fe40000001211 */
[----:B------:R-:W-:Y:S02]  /*41a0*/  SHF.R.U32.HI R17, RZ, 0x1, R17 ;  /* 0x00000001ff117819 */ /* 0x000fe40000011611 */
[----:B------:R-:W-:-:S04]  /*41b0*/  IADD3 R34, P5, P6, R16, -UR4, RZ ;  /* 0x8000000410227c10 */ /* 0x000fc8000febe0ff */
[----:B------:R-:W-:-:S04]  /*41c0*/  IADD3.X R15, R17, 0x3fe00000, ~R15, P5, P6 ;  /* 0x3fe00000110f7810 */ /* 0x000fc80002fecc0f */
[----:B------:R-:W-:-:S05]  /*41d0*/  LOP3.LUT R15, R15, R14, RZ, 0xfc, !PT ;  /* 0x0000000e0f0f7212 */ /* 0x000fca00078efcff */
.L_x_55:
[----:B------:R-:W-:Y:S02]  /*41e0*/  IMAD.MOV.U32 R35, RZ, RZ, R15 ;  /* 0x000000ffff237224 */ /* 0x000fe400078e000f */
[----:B------:R-:W-:Y:S02]  /*41f0*/  IMAD.MOV.U32 R14, RZ, RZ, R29 ;  /* 0x000000ffff0e7224 */ /* 0x000fe400078e001d */
[----:B------:R-:W-:-:S04]  /*4200*/  IMAD.MOV.U32 R15, RZ, RZ, 0x0 ;  /* 0x00000000ff0f7424 */ /* 0x000fc800078e00ff */
[----:B------:R-:W-:Y:S05]  /*4210*/  RET.REL.NODEC R14 `(triton_poi_fused_stack_6) ;  /* 0xffffbde00e007950 */ /* 0x000fea0003c3ffff */
.L_x_61:
[----:B------:R-:W-:-:S00]  /*4220*/  BRA `(.L_x_61) ;  /* 0xfffffff000007947 */ /* 0x000fc0000383ffff */
[----:B------:R-:W-:-:S00]  /*4230*/  NOP ;  /* 0x0000000000007918 */ /* 0x000fc00000000000 */
        /* <DEDUP_REMOVED lines=12> */
.L_x_64:


//--------------------- .nv.global.init           --------------------------
	.section	.nv.global.init,"aw",@progbits
	.align	8
.nv.global.init:
	.type		__cudart_sin_cos_coeffs,@object
	.size		__cudart_sin_cos_coeffs,(__cudart_i2opi_d - __cudart_sin_cos_coeffs)
__cudart_sin_cos_coeffs:
        /* <DEDUP_REMOVED lines=8> */
	.type		__cudart_i2opi_d,@object
	.size		__cudart_i2opi_d,(_$_str - __cudart_i2opi_d)
__cudart_i2opi_d:
        /* <DEDUP_REMOVED lines=9> */
	.type		_$_str,@object
	.size		_$_str,(_$_str_$_1 - _$_str)
_$_str:
        /*0110*/ 	.byte	0x5f, 0x5f, 0x43, 0x55, 0x44, 0x41, 0x5f, 0x46, 0x54, 0x5a, 0x00
	.type		_$_str_$_1,@object
	.size		_$_str_$_1,(.L_1 - _$_str_$_1)
_$_str_$_1:
        /*011b*/ 	.byte	0x5f, 0x5f, 0x43, 0x55, 0x44, 0x41, 0x5f, 0x41, 0x52, 0x43, 0x48, 0x00
.L_1:
